	.target	sm_100a

	.elftype	@"ET_EXEC"


//--------------------- .note.nv.tkinfo           --------------------------
	.section	.note.nv.tkinfo,"",@"SHT_NOTE"
	.sectionflags	@"SHF_NOTE_NV_TKINFO"
	.tkinfo
        /*0018*/ 	.word	0x00000081
        /*0030*/ 	.string	""
        /*0030*/ 	.string	"ptxas-blackwell"
        /*0030*/ 	.string	"Cuda compilation tools, release 12.9, V12.9.86"
        /*0030*/ 	.string	"Build cuda_12.9.r12.9/compiler.36037853_0"
        /*0030*/ 	.string	"-v  -suppress-debug-info  -lineinfo  -arch sm_100a "



//--------------------- .note.nv.cuver            --------------------------
	.section	.note.nv.cuver,"",@"SHT_NOTE"
	.sectionflags	@"SHF_NOTE_NV_CUVER"
        /*0018*/ 	.short	0x0001
        /*001a*/ 	.short	0x0064
        /*001c*/ 	.short	0x0001
        /*001e*/ 	.short	0x0000
        /*0020*/ 	.short	0x0001
        /*0022*/ 	.short	0x0000


//--------------------- .nv.info                  --------------------------
	.section	.nv.info,"",@"SHT_CUDA_INFO"
	.align	4


	//----- nvinfo : EIATTR_REGCOUNT
	.align		4
        /*0000*/ 	.byte	0x04, 0x2f
        /*0002*/ 	.short	(.L_2 - .L_1)
	.align		4
.L_1:
        /*0004*/ 	.word	index@(attn_fwd)
        /*0008*/ 	.word	0x00000044


	//----- nvinfo : EIATTR_FRAME_SIZE
	.align		4
.L_2:
        /*000c*/ 	.byte	0x04, 0x11
        /*000e*/ 	.short	(.L_4 - .L_3)
	.align		4
.L_3:
        /*0010*/ 	.word	index@(attn_fwd)
        /*0014*/ 	.word	0x00000000


	//----- nvinfo : EIATTR_MIN_STACK_SIZE
	.align		4
.L_4:
        /*0018*/ 	.byte	0x04, 0x12
        /*001a*/ 	.short	(.L_6 - .L_5)
	.align		4
.L_5:
        /*001c*/ 	.word	index@(attn_fwd)
        /*0020*/ 	.word	0x00000000
.L_6:


//--------------------- .nv.info.attn_fwd         --------------------------
	.section	.nv.info.attn_fwd,"",@"SHT_CUDA_INFO"
	.sectionflags	@""
	.align	4


	//----- nvinfo : EIATTR_CUDA_API_VERSION
	.align		4
        /*0000*/ 	.byte	0x04, 0x37
        /*0002*/ 	.short	(.L_8 - .L_7)
.L_7:
        /*0004*/ 	.word	0x00000081


	//----- nvinfo : EIATTR_KPARAM_INFO
	.align		4
.L_8:
        /*0008*/ 	.byte	0x04, 0x17
        /*000a*/ 	.short	(.L_10 - .L_9)
.L_9:
        /*000c*/ 	.word	0x00000000
        /*0010*/ 	.short	0x0019
        /*0012*/ 	.short	0x0080
        /*0014*/ 	.byte	0x00, 0xf4, 0x21, 0x00


	//----- nvinfo : EIATTR_KPARAM_INFO
	.align		4
.L_10:
        /*0018*/ 	.byte	0x04, 0x17
        /*001a*/ 	.short	(.L_12 - .L_11)
.L_11:
        /*001c*/ 	.word	0x00000000
        /*0020*/ 	.short	0x0018
        /*0022*/ 	.short	0x0078
        /*0024*/ 	.byte	0x00, 0xf4, 0x21, 0x00


	//----- nvinfo : EIATTR_KPARAM_INFO
	.align		4
.L_12:
        /*0028*/ 	.byte	0x04, 0x17
        /*002a*/ 	.short	(.L_14 - .L_13)
.L_13:
        /*002c*/ 	.word	0x00000000
        /*0030*/ 	.short	0x0017
        /*0032*/ 	.short	0x0070
        /*0034*/ 	.byte	0x00, 0xf0, 0x11, 0x00


	//----- nvinfo : EIATTR_KPARAM_INFO
	.align		4
.L_14:
        /*0038*/ 	.byte	0x04, 0x17
        /*003a*/ 	.short	(.L_16 - .L_15)
.L_15:
        /*003c*/ 	.word	0x00000000
        /*0040*/ 	.short	0x0016
        /*0042*/ 	.short	0x006c
        /*0044*/ 	.byte	0x00, 0xf0, 0x11, 0x00


	//----- nvinfo : EIATTR_KPARAM_INFO
	.align		4
.L_16:
        /*0048*/ 	.byte	0x04, 0x17
        /*004a*/ 	.short	(.L_18 - .L_17)
.L_17:
        /*004c*/ 	.word	0x00000000
        /*0050*/ 	.short	0x0015
        /*0052*/ 	.short	0x0068
        /*0054*/ 	.byte	0x00, 0xf0, 0x11, 0x00


	//----- nvinfo : EIATTR_KPARAM_INFO
	.align		4
.L_18:
        /*0058*/ 	.byte	0x04, 0x17
        /*005a*/ 	.short	(.L_20 - .L_19)
.L_19:
        /*005c*/ 	.word	0x00000000
        /*0060*/ 	.short	0x0014
        /*0062*/ 	.short	0x0064
        /*0064*/ 	.byte	0x00, 0xf0, 0x11, 0x00


	//----- nvinfo : EIATTR_KPARAM_INFO
	.align		4
.L_20:
        /*0068*/ 	.byte	0x04, 0x17
        /*006a*/ 	.short	(.L_22 - .L_21)
.L_21:
        /*006c*/ 	.word	0x00000000
        /*0070*/ 	.short	0x0013
        /*0072*/ 	.short	0x0060
        /*0074*/ 	.byte	0x00, 0xf0, 0x11, 0x00


	//----- nvinfo : EIATTR_KPARAM_INFO
	.align		4
.L_22:
        /*0078*/ 	.byte	0x04, 0x17
        /*007a*/ 	.short	(.L_24 - .L_23)
.L_23:
        /*007c*/ 	.word	0x00000000
        /*0080*/ 	.short	0x0012
        /*0082*/ 	.short	0x005c
        /*0084*/ 	.byte	0x00, 0xf0, 0x11, 0x00


	//----- nvinfo : EIATTR_KPARAM_INFO
	.align		4
.L_24:
        /*0088*/ 	.byte	0x04, 0x17
        /*008a*/ 	.short	(.L_26 - .L_25)
.L_25:
        /*008c*/ 	.word	0x00000000
        /*0090*/ 	.short	0x0011
        /*0092*/ 	.short	0x0058
        /*0094*/ 	.byte	0x00, 0xf0, 0x11, 0x00


	//----- nvinfo : EIATTR_KPARAM_INFO
	.align		4
.L_26:
        /*0098*/ 	.byte	0x04, 0x17
        /*009a*/ 	.short	(.L_28 - .L_27)
.L_27:
        /*009c*/ 	.word	0x00000000
        /*00a0*/ 	.short	0x0010
        /*00a2*/ 	.short	0x0054
        /*00a4*/ 	.byte	0x00, 0xf0, 0x11, 0x00


	//----- nvinfo : EIATTR_KPARAM_INFO
	.align		4
.L_28:
        /*00a8*/ 	.byte	0x04, 0x17
        /*00aa*/ 	.short	(.L_30 - .L_29)
.L_29:
        /*00ac*/ 	.word	0x00000000
        /*00b0*/ 	.short	0x000f
        /*00b2*/ 	.short	0x0050
        /*00b4*/ 	.byte	0x00, 0xf0, 0x11, 0x00


	//----- nvinfo : EIATTR_KPARAM_INFO
	.align		4
.L_30:
        /*00b8*/ 	.byte	0x04, 0x17
        /*00ba*/ 	.short	(.L_32 - .L_31)
.L_31:
        /*00bc*/ 	.word	0x00000000
        /*00c0*/ 	.short	0x000e
        /*00c2*/ 	.short	0x004c
        /*00c4*/ 	.byte	0x00, 0xf0, 0x11, 0x00


	//----- nvinfo : EIATTR_KPARAM_INFO
	.align		4
.L_32:
        /*00c8*/ 	.byte	0x04, 0x17
        /*00ca*/ 	.short	(.L_34 - .L_33)
.L_33:
        /*00cc*/ 	.word	0x00000000
        /*00d0*/ 	.short	0x000d
        /*00d2*/ 	.short	0x0048
        /*00d4*/ 	.byte	0x00, 0xf0, 0x11, 0x00


	//----- nvinfo : EIATTR_KPARAM_INFO
	.align		4
.L_34:
        /*00d8*/ 	.byte	0x04, 0x17
        /*00da*/ 	.short	(.L_36 - .L_35)
.L_35:
        /*00dc*/ 	.word	0x00000000
        /*00e0*/ 	.short	0x000c
        /*00e2*/ 	.short	0x0044
        /*00e4*/ 	.byte	0x00, 0xf0, 0x11, 0x00


	//----- nvinfo : EIATTR_KPARAM_INFO
	.align		4
.L_36:
        /*00e8*/ 	.byte	0x04, 0x17
        /*00ea*/ 	.short	(.L_38 - .L_37)
.L_37:
        /*00ec*/ 	.word	0x00000000
        /*00f0*/ 	.short	0x000b
        /*00f2*/ 	.short	0x0040
        /*00f4*/ 	.byte	0x00, 0xf0, 0x11, 0x00


	//----- nvinfo : EIATTR_KPARAM_INFO
	.align		4
.L_38:
        /*00f8*/ 	.byte	0x04, 0x17
        /*00fa*/ 	.short	(.L_40 - .L_39)
.L_39:
        /*00fc*/ 	.word	0x00000000
        /*0100*/ 	.short	0x000a
        /*0102*/ 	.short	0x003c
        /*0104*/ 	.byte	0x00, 0xf0, 0x11, 0x00


	//----- nvinfo : EIATTR_KPARAM_INFO
	.align		4
.L_40:
        /*0108*/ 	.byte	0x04, 0x17
        /*010a*/ 	.short	(.L_42 - .L_41)
.L_41:
        /*010c*/ 	.word	0x00000000
        /*0110*/ 	.short	0x0009
        /*0112*/ 	.short	0x0038
        /*0114*/ 	.byte	0x00, 0xf0, 0x11, 0x00


	//----- nvinfo : EIATTR_KPARAM_INFO
	.align		4
.L_42:
        /*0118*/ 	.byte	0x04, 0x17
        /*011a*/ 	.short	(.L_44 - .L_43)
.L_43:
        /*011c*/ 	.word	0x00000000
        /*0120*/ 	.short	0x0008
        /*0122*/ 	.short	0x0034
        /*0124*/ 	.byte	0x00, 0xf0, 0x11, 0x00


	//----- nvinfo : EIATTR_KPARAM_INFO
	.align		4
.L_44:
        /*0128*/ 	.byte	0x04, 0x17
        /*012a*/ 	.short	(.L_46 - .L_45)
.L_45:
        /*012c*/ 	.word	0x00000000
        /*0130*/ 	.short	0x0007
        /*0132*/ 	.short	0x0030
        /*0134*/ 	.byte	0x00, 0xf0, 0x11, 0x00


	//----- nvinfo : EIATTR_KPARAM_INFO
	.align		4
.L_46:
        /*0138*/ 	.byte	0x04, 0x17
        /*013a*/ 	.short	(.L_48 - .L_47)
.L_47:
        /*013c*/ 	.word	0x00000000
        /*0140*/ 	.short	0x0006
        /*0142*/ 	.short	0x002c
        /*0144*/ 	.byte	0x00, 0xf0, 0x11, 0x00


	//----- nvinfo : EIATTR_KPARAM_INFO
	.align		4
.L_48:
        /*0148*/ 	.byte	0x04, 0x17
        /*014a*/ 	.short	(.L_50 - .L_49)
.L_49:
        /*014c*/ 	.word	0x00000000
        /*0150*/ 	.short	0x0005
        /*0152*/ 	.short	0x0028
        /*0154*/ 	.byte	0x00, 0xf0, 0x11, 0x00


	//----- nvinfo : EIATTR_KPARAM_INFO
	.align		4
.L_50:
        /*0158*/ 	.byte	0x04, 0x17
        /*015a*/ 	.short	(.L_52 - .L_51)
.L_51:
        /*015c*/ 	.word	0x00000000
        /*0160*/ 	.short	0x0004
        /*0162*/ 	.short	0x0020
        /*0164*/ 	.byte	0x00, 0xf4, 0x21, 0x00


	//----- nvinfo : EIATTR_KPARAM_INFO
	.align		4
.L_52:
        /*0168*/ 	.byte	0x04, 0x17
        /*016a*/ 	.short	(.L_54 - .L_53)
.L_53:
        /*016c*/ 	.word	0x00000000
        /*0170*/ 	.short	0x0003
        /*0172*/ 	.short	0x0018
        /*0174*/ 	.byte	0x00, 0xf4, 0x21, 0x00


	//----- nvinfo : EIATTR_KPARAM_INFO
	.align		4
.L_54:
        /*0178*/ 	.byte	0x04, 0x17
        /*017a*/ 	.short	(.L_56 - .L_55)
.L_55:
        /*017c*/ 	.word	0x00000000
        /*0180*/ 	.short	0x0002
        /*0182*/ 	.short	0x0010
        /*0184*/ 	.byte	0x00, 0xf4, 0x21, 0x00


	//----- nvinfo : EIATTR_KPARAM_INFO
	.align		4
.L_56:
        /*0188*/ 	.byte	0x04, 0x17
        /*018a*/ 	.short	(.L_58 - .L_57)
.L_57:
        /*018c*/ 	.word	0x00000000
        /*0190*/ 	.short	0x0001
        /*0192*/ 	.short	0x0008
        /*0194*/ 	.byte	0x00, 0xf4, 0x21, 0x00


	//----- nvinfo : EIATTR_KPARAM_INFO
	.align		4
.L_58:
        /*0198*/ 	.byte	0x04, 0x17
        /*019a*/ 	.short	(.L_60 - .L_59)
.L_59:
        /*019c*/ 	.word	0x00000000
        /*01a0*/ 	.short	0x0000
        /*01a2*/ 	.short	0x0000
        /*01a4*/ 	.byte	0x00, 0xf4, 0x21, 0x00


	//----- nvinfo : EIATTR_SPARSE_MMA_MASK
	.align		4
.L_60:
        /*01a8*/ 	.byte	0x03, 0x50
        /*01aa*/ 	.short	0x0000


	//----- nvinfo : EIATTR_MAXREG_COUNT
	.align		4
        /*01ac*/ 	.byte	0x03, 0x1b
        /*01ae*/ 	.short	0x00ff


	//----- nvinfo : EIATTR_NUM_BARRIERS
	.align		4
        /*01b0*/ 	.byte	0x02, 0x4c
        /*01b2*/ 	.byte	0x01
	.zero		1


	//----- nvinfo : EIATTR_COOP_GROUP_MASK_REGIDS
	.align		4
        /*01b4*/ 	.byte	0x04, 0x29
        /*01b6*/ 	.short	(.L_62 - .L_61)


	//   ....[0]....
.L_61:
        /*01b8*/ 	.word	0xffffffff


	//   ....[1]....
        /*01bc*/ 	.word	0xffffffff


	//   ....[2]....
        /*01c0*/ 	.word	0xffffffff


	//   ....[3]....
        /*01c4*/ 	.word	0xffffffff


	//   ....[4]....
        /*01c8*/ 	.word	0xffffffff


	//   ....[5]....
        /*01cc*/ 	.word	0xffffffff


	//   ....[6]....
        /*01d0*/ 	.word	0xffffffff


	//   ....[7]....
        /*01d4*/ 	.word	0xffffffff


	//----- nvinfo : EIATTR_COOP_GROUP_INSTR_OFFSETS
	.align		4
.L_62:
        /*01d8*/ 	.byte	0x04, 0x28
        /*01da*/ 	.short	(.L_64 - .L_63)


	//   ....[0]....
.L_63:
        /*01dc*/ 	.word	0x00000c20


	//   ....[1]....
        /*01e0*/ 	.word	0x00000c70


	//   ....[2]....
        /*01e4*/ 	.word	0x00000c90


	//   ....[3]....
        /*01e8*/ 	.word	0x00000ca0


	//   ....[4]....
        /*01ec*/ 	.word	0x00001230


	//   ....[5]....
        /*01f0*/ 	.word	0x00001240


	//   ....[6]....
        /*01f4*/ 	.word	0x00001290


	//   ....[7]....
        /*01f8*/ 	.word	0x000012b0


	//----- nvinfo : EIATTR_VRC_CTA_INIT_COUNT
	.align		4
.L_64:
        /*01fc*/ 	.byte	0x02, 0x4a
	.zero		1
	.zero		1


	//----- nvinfo : EIATTR_EXIT_INSTR_OFFSETS
	.align		4
        /*0200*/ 	.byte	0x04, 0x1c
        /*0202*/ 	.short	(.L_66 - .L_65)


	//   ....[0]....
.L_65:
        /*0204*/ 	.word	0x00001f00


	//   ....[1]....
        /*0208*/ 	.word	0x00001f30


	//----- nvinfo : EIATTR_REQNTID
	.align		4
.L_66:
        /*020c*/ 	.byte	0x04, 0x10
        /*020e*/ 	.short	(.L_68 - .L_67)
.L_67:
        /*0210*/ 	.word	0x00000080
        /*0214*/ 	.word	0x00000001
        /*0218*/ 	.word	0x00000001


	//----- nvinfo : EIATTR_CBANK_PARAM_SIZE
	.align		4
.L_68:
        /*021c*/ 	.byte	0x03, 0x19
        /*021e*/ 	.short	0x0088


	//----- nvinfo : EIATTR_PARAM_CBANK
	.align		4
        /*0220*/ 	.byte	0x04, 0x0a
        /*0222*/ 	.short	(.L_70 - .L_69)
	.align		4
.L_69:
        /*0224*/ 	.word	index@(.nv.constant0.attn_fwd)
        /*0228*/ 	.short	0x0380
        /*022a*/ 	.short	0x0088


	//----- nvinfo : EIATTR_SW_WAR
	.align		4
.L_70:
        /*022c*/ 	.byte	0x04, 0x36
        /*022e*/ 	.short	(.L_72 - .L_71)
.L_71:
        /*0230*/ 	.word	0x00000008
.L_72:


//--------------------- .nv.compat                --------------------------
	.section	.nv.compat,"",@"SHT_CUDA_COMPAT_INFO"
	.align	4
        /*0000*/ 	.byte	0x02, 0x02, 0x01, 0x00, 0x02, 0x05, 0x05, 0x00, 0x02, 0x03, 0x00, 0x00, 0x02, 0x06, 0x01, 0x00


//--------------------- .nv.callgraph             --------------------------
	.section	.nv.callgraph,"",@"SHT_CUDA_CALLGRAPH"
	.align	4
	.sectionentsize	8
	.align		4
        /*0000*/ 	.word	0x00000000
	.align		4
        /*0004*/ 	.word	0xffffffff
	.align		4
        /*0008*/ 	.word	0x00000000
	.align		4
        /*000c*/ 	.word	0xfffffffe
	.align		4
        /*0010*/ 	.word	0x00000000
	.align		4
        /*0014*/ 	.word	0xfffffffd
	.align		4
        /*0018*/ 	.word	0x00000000
	.align		4
        /*001c*/ 	.word	0xfffffffc


//--------------------- .nv.constant4             --------------------------
	.section	.nv.constant4,"a",@progbits
	.align	8
	.align		8
.nv.constant4:
        /*0000*/ 	.dword	_$_str


//--------------------- .text.attn_fwd            --------------------------
	.section	.text.attn_fwd,"ax",@progbits
	.align	128
        .global         attn_fwd
        .type           attn_fwd,@function
        .size           attn_fwd,(.L_x_3 - attn_fwd)
        .other          attn_fwd,@"STO_CUDA_ENTRY STV_DEFAULT"
attn_fwd:
.text.attn_fwd:
[----:B------:R-:W0:Y:S01]  /*0000*/  LDC R1, c[0x0][0x37c] ;  /* 0x0000df00ff017b82 */ /* 0x000e220000000800 */
[----:B------:R-:W1:Y:S07]  /*0010*/  S2R R6, SR_TID.X ;  /* 0x0000000000067919 */ /* 0x000e6e0000002100 */
[----:B------:R-:W2:Y:S01]  /*0020*/  S2UR UR6, SR_CTAID.Y ;  /* 0x00000000000679c3 */ /* 0x000ea20000002600 */
[----:B------:R-:W2:Y:S01]  /*0030*/  LDCU.64 UR4, c[0x0][0x3b0] ;  /* 0x00007600ff0477ac */ /* 0x000ea20008000a00 */
[----:B------:R-:W3:Y:S01]  /*0040*/  S2R R3, SR_CTAID.X ;  /* 0x0000000000037919 */ /* 0x000ee20000002500 */
[----:B------:R-:W4:Y:S05]  /*0050*/  LDCU.64 UR10, c[0x0][0x358] ;  /* 0x00006b00ff0a77ac */ /* 0x000f2a0008000a00 */
[----:B------:R-:W5:Y:S08]  /*0060*/  LDC R4, c[0x0][0x3b8] ;  /* 0x0000ee00ff047b82 */ /* 0x000f700000000800 */
[----:B------:R-:W0:Y:S01]  /*0070*/  LDC.64 R12, c[0x0][0x380] ;  /* 0x0000e000ff0c7b82 */ /* 0x000e220000000a00 */
[----:B--2---:R-:W-:-:S04]  /*0080*/  UIMAD UR4, UR6, UR4, URZ ;  /* 0x00000004060472a4 */ /* 0x004fc8000f8e02ff */
[----:B------:R-:W-:Y:S01]  /*0090*/  USHF.L.U32 UR7, UR4, 0x1, URZ ;  /* 0x0000000104077899 */ /* 0x000fe200080006ff */
[----:B-1----:R-:W-:Y:S02]  /*00a0*/  LOP3.LUT R10, R6, 0x1f, RZ, 0xc0, !PT ;  /* 0x0000001f060a7812 */ /* 0x002fe400078ec0ff */
[----:B------:R-:W-:Y:S02]  /*00b0*/  SHF.R.U32.HI R7, RZ, 0x5, R6 ;  /* 0x00000005ff077819 */ /* 0x000fe40000011606 */
[----:B---3--:R-:W-:Y:S02]  /*00c0*/  LEA R0, R3, R10, 0x5 ;  /* 0x0000000a03007211 */ /* 0x008fe400078e28ff */
[----:B------:R-:W-:-:S03]  /*00d0*/  SGXT.U32 R7, R7, 0x2 ;  /* 0x000000020707781a */ /* 0x000fc60000000000 */
[----:B------:R-:W-:Y:S01]  /*00e0*/  IMAD R2, R0, UR5, RZ ;  /* 0x0000000500027c24 */ /* 0x000fe2000f8e02ff */
[----:B------:R-:W-:Y:S01]  /*00f0*/  UIMAD.WIDE UR4, UR4, 0x2, URZ ;  /* 0x00000002040478a5 */ /* 0x000fe2000f8e02ff */
[----:B-----5:R-:W-:-:S03]  /*0100*/  IMAD R5, R7, R4, RZ ;  /* 0x0000000407057224 */ /* 0x020fc600078e02ff */
[----:B------:R-:W-:Y:S01]  /*0110*/  SHF.L.U32 R3, R2, 0x1, RZ ;  /* 0x0000000102037819 */ /* 0x000fe200000006ff */
[----:B------:R-:W-:Y:S02]  /*0120*/  IMAD R9, R4, 0x4, R5 ;  /* 0x0000000404097824 */ /* 0x000fe400078e0205 */
[----:B------:R-:W-:Y:S01]  /*0130*/  IMAD.HI R2, R2, 0x2, RZ ;  /* 0x0000000202027827 */ /* 0x000fe200078e02ff */
[----:B0-----:R-:W-:Y:S01]  /*0140*/  IADD3 R12, P0, P1, R3, UR7, R12 ;  /* 0x00000007030c7c10 */ /* 0x001fe2000f91e00c */
[----:B------:R-:W-:Y:S01]  /*0150*/  UMOV UR4, 0x400 ;  /* 0x0000040000047882 */ /* 0x000fe20000000000 */
[----:B------:R-:W-:Y:S01]  /*0160*/  LEA R11, R4, R9, 0x2 ;  /* 0x00000009040b7211 */ /* 0x000fe200078e10ff */
[----:B------:R-:W0:Y:S01]  /*0170*/  LDCU UR7, c[0x0][0x3f0] ;  /* 0x00007e00ff0777ac */ /* 0x000e220008000800 */
[----:B------:R-:W-:Y:S02]  /*0180*/  IADD3.X R14, PT, PT, R2, UR5, R13, P0, P1 ;  /* 0x00000005020e7c10 */ /* 0x000fe400087e240d */
[----:B------:R-:W-:-:S02]  /*0190*/  LEA R2, P0, R5, R12, 0x1 ;  /* 0x0000000c05027211 */ /* 0x000fc400078008ff */
[----:B------:R-:W-:Y:S02]  /*01a0*/  LEA R13, R4, R11, 0x2 ;  /* 0x0000000b040d7211 */ /* 0x000fe400078e10ff */
[-C--:B------:R-:W-:Y:S02]  /*01b0*/  LEA R4, P1, R9, R12.reuse, 0x1 ;  /* 0x0000000c09047211 */ /* 0x080fe400078208ff */
[----:B------:R-:W-:Y:S02]  /*01c0*/  LEA R8, P2, R11, R12, 0x1 ;  /* 0x0000000c0b087211 */ /* 0x000fe400078408ff */
[-C--:B------:R-:W-:Y:S02]  /*01d0*/  LEA.HI.X.SX32 R3, R5, R14.reuse, 0x1, P0 ;  /* 0x0000000e05037211 */ /* 0x080fe400000f0eff */
[-C--:B------:R-:W-:Y:S02]  /*01e0*/  LEA.HI.X.SX32 R5, R9, R14.reuse, 0x1, P1 ;  /* 0x0000000e09057211 */ /* 0x080fe400008f0eff */
[----:B------:R-:W-:Y:S01]  /*01f0*/  LEA.HI.X.SX32 R9, R11, R14, 0x1, P2 ;  /* 0x0000000e0b097211 */ /* 0x000fe200010f0eff */
[----:B----4-:R1:W2:Y:S01]  /*0200*/  LDG.E.U16 R15, desc[UR10][R2.64] ;  /* 0x0000000a020f7981 */ /* 0x0102a2000c1e1500 */
[----:B------:R-:W-:-:S03]  /*0210*/  LEA R12, P0, R13, R12, 0x1 ;  /* 0x0000000c0d0c7211 */ /* 0x000fc600078008ff */
[----:B------:R-:W3:Y:S01]  /*0220*/  LDG.E.U16 R4, desc[UR10][R4.64] ;  /* 0x0000000a04047981 */ /* 0x000ee2000c1e1500 */
[----:B------:R-:W-:-:S03]  /*0230*/  LEA.HI.X.SX32 R13, R13, R14, 0x1, P0 ;  /* 0x0000000e0d0d7211 */ /* 0x000fc600000f0eff */
[----:B------:R4:W5:Y:S04]  /*0240*/  LDG.E.U16 R9, desc[UR10][R8.64] ;  /* 0x0000000a08097981 */ /* 0x000968000c1e1500 */
[----:B------:R0:W3:Y:S01]  /*0250*/  LDG.E.U16 R12, desc[UR10][R12.64] ;  /* 0x0000000a0c0c7981 */ /* 0x0000e2000c1e1500 */
[----:B------:R-:W0:Y:S01]  /*0260*/  S2UR UR5, SR_CgaCtaId ;  /* 0x00000000000579c3 */ /* 0x000e220000008800 */
[----:B------:R-:W-:Y:S01]  /*0270*/  SHF.R.S32.HI R11, RZ, 0x6, R6 ;  /* 0x00000006ff0b7819 */ /* 0x000fe20000011406 */
[----:B------:R-:W-:-:S03]  /*0280*/  IMAD.SHL.U32 R14, R6, 0x2, RZ ;  /* 0x00000002060e7824 */ /* 0x000fc600078e00ff */
[----:B------:R-:W-:-:S04]  /*0290*/  SGXT R11, R11, 0x1 ;  /* 0x000000010b0b781a */ /* 0x000fc80000000200 */
[----:B------:R-:W-:-:S04]  /*02a0*/  LOP3.LUT R11, R11, 0x90, RZ, 0xc0, !PT ;  /* 0x000000900b0b7812 */ /* 0x000fc800078ec0ff */
[----:B-1----:R-:W-:-:S04]  /*02b0*/  LOP3.LUT R2, R11, 0x7e, R14, 0x78, !PT ;  /* 0x0000007e0b027812 */ /* 0x002fc800078e780e */
[----:B------:R-:W-:Y:S01]  /*02c0*/  LOP3.LUT R3, R2, 0x20, RZ, 0x3c, !PT ;  /* 0x0000002002037812 */ /* 0x000fe200078e3cff */
[----:B0-----:R-:W-:Y:S02]  /*02d0*/  ULEA UR5, UR5, UR4, 0x18 ;  /* 0x0000000405057291 */ /* 0x001fe4000f8ec0ff */
[----:B------:R-:W-:Y:S01]  /*02e0*/  UISETP.GE.AND UP0, UPT, UR7, 0x1, UPT ;  /* 0x000000010700788c */ /* 0x000fe2000bf06270 */
[----:B------:R-:W-:Y:S01]  /*02f0*/  MOV R41, 0xff800000 ;  /* 0xff80000000297802 */ /* 0x000fe20000000f00 */
[----:B------:R-:W-:Y:S01]  /*0300*/  IMAD.MOV.U32 R11, RZ, RZ, 0x3f800000 ;  /* 0x3f800000ff0b7424 */ /* 0x000fe200078e00ff */
[----:B------:R-:W-:Y:S02]  /*0310*/  MOV R40, 0x3f800000 ;  /* 0x3f80000000287802 */ /* 0x000fe40000000f00 */
[----:B------:R-:W-:Y:S02]  /*0320*/  CS2R R28, SRZ ;  /* 0x00000000001c7805 */ /* 0x000fe4000001ff00 */
[----:B------:R-:W-:-:S02]  /*0330*/  MOV R42, 0xff800000 ;  /* 0xff800000002a7802 */ /* 0x000fc40000000f00 */
[----:B------:R-:W-:Y:S02]  /*0340*/  CS2R R30, SRZ ;  /* 0x00000000001e7805 */ /* 0x000fe4000001ff00 */
[----:B------:R-:W-:Y:S02]  /*0350*/  CS2R R32, SRZ ;  /* 0x0000000000207805 */ /* 0x000fe4000001ff00 */
[----:B------:R-:W-:Y:S02]  /*0360*/  CS2R R34, SRZ ;  /* 0x0000000000227805 */ /* 0x000fe4000001ff00 */
[C---:B----4-:R-:W-:Y:S02]  /*0370*/  SHF.L.U32 R8, R6.reuse, 0x6, RZ ;  /* 0x0000000606087819 */ /* 0x050fe400000006ff */
[C---:B------:R-:W-:Y:S01]  /*0380*/  LOP3.LUT R13, R6.reuse, 0x10, RZ, 0xc0, !PT ;  /* 0x00000010060d7812 */ /* 0x040fe200078ec0ff */
[----:B--2---:R-:W-:Y:S04]  /*0390*/  STS.U16 [R2+UR5], R15 ;  /* 0x0000000f02007988 */ /* 0x004fe80008000405 */
[----:B-----5:R-:W-:Y:S04]  /*03a0*/  STS.U16 [R2+UR5+0x200], R9 ;  /* 0x0002000902007988 */ /* 0x020fe80008000405 */
[----:B---3--:R-:W-:Y:S04]  /*03b0*/  STS.U16 [R3+UR5+0x100], R4 ;  /* 0x0001000403007988 */ /* 0x008fe80008000405 */
[----:B------:R0:W-:Y:S02]  /*03c0*/  STS.U16 [R3+UR5+0x300], R12 ;  /* 0x0003000c03007988 */ /* 0x0001e40008000405 */
[----:B0-----:R-:W-:Y:S01]  /*03d0*/  IMAD.SHL.U32 R12, R6, 0x8, RZ ;  /* 0x00000008060c7824 */ /* 0x001fe200078e00ff */
[----:B------:R-:W-:Y:S06]  /*03e0*/  BRA.U !UP0, `(.L_x_0) ;  /* 0x0000000d08ec7547 */ /* 0x000fec000b800000 */
[----:B------:R-:W0:Y:S01]  /*03f0*/  LDC.64 R4, c[0x0][0x3c0] ;  /* 0x0000f000ff047b82 */ /* 0x000e220000000a00 */
[----:B------:R-:W1:Y:S01]  /*0400*/  LDCU UR4, c[0x0][0x3c8] ;  /* 0x00007900ff0477ac */ /* 0x000e620008000800 */
[----:B------:R-:W-:Y:S02]  /*0410*/  LOP3.LUT R17, R8, 0x1c0, RZ, 0xc0, !PT ;  /* 0x000001c008117812 */ /* 0x000fe400078ec0ff */
[----:B------:R-:W-:Y:S02]  /*0420*/  CS2R R28, SRZ ;  /* 0x00000000001c7805 */ /* 0x000fe4000001ff00 */
[----:B------:R-:W-:Y:S01]  /*0430*/  LOP3.LUT R15, R14, 0x10, RZ, 0xc0, !PT ;  /* 0x000000100e0f7812 */ /* 0x000fe200078ec0ff */
[----:B------:R-:W2:Y:S01]  /*0440*/  LDCU.64 UR8, c[0x0][0x388] ;  /* 0x00007100ff0877ac */ /* 0x000ea20008000a00 */
[----:B------:R-:W-:Y:S02]  /*0450*/  LOP3.LUT R11, R6, 0xf, RZ, 0xc0, !PT ;  /* 0x0000000f060b7812 */ /* 0x000fe400078ec0ff */
[----:B------:R-:W-:Y:S01]  /*0460*/  CS2R R30, SRZ ;  /* 0x00000000001e7805 */ /* 0x000fe2000001ff00 */
[----:B------:R-:W3:Y:S01]  /*0470*/  LDC.64 R8, c[0x0][0x3d0] ;  /* 0x0000f400ff087b82 */ /* 0x000ee20000000a00 */
[----:B------:R-:W-:Y:S01]  /*0480*/  LOP3.LUT R19, R15, 0x20, R6, 0xf8, !PT ;  /* 0x000000200f137812 */ /* 0x000fe200078ef806 */
[----:B------:R-:W4:Y:S01]  /*0490*/  LDCU.64 UR12, c[0x0][0x390] ;  /* 0x00007200ff0c77ac */ /* 0x000f220008000a00 */
[----:B------:R-:W-:-:S02]  /*04a0*/  LEA R18, R13, UR5, 0x5 ;  /* 0x000000050d127c11 */ /* 0x000fc4000f8e28ff */
[----:B------:R-:W-:Y:S02]  /*04b0*/  CS2R R32, SRZ ;  /* 0x0000000000207805 */ /* 0x000fe4000001ff00 */
[----:B------:R-:W-:Y:S02]  /*04c0*/  LOP3.LUT R16, R19, 0x30, R12, 0x78, !PT ;  /* 0x0000003013107812 */ /* 0x000fe400078e780c */
[----:B------:R-:W-:Y:S02]  /*04d0*/  CS2R R34, SRZ ;  /* 0x0000000000227805 */ /* 0x000fe4000001ff00 */
[----:B------:R-:W-:Y:S01]  /*04e0*/  SHF.R.S32.HI R21, RZ, 0x2, R6 ;  /* 0x00000002ff157819 */ /* 0x000fe20000011406 */
[----:B------:R-:W5:Y:S01]  /*04f0*/  LDC R24, c[0x0][0x3d8] ;  /* 0x0000f600ff187b82 */ /* 0x000f620000000800 */
[----:B------:R-:W-:Y:S01]  /*0500*/  LOP3.LUT R19, R17, 0x30, R12, 0xf8, !PT ;  /* 0x0000003011137812 */ /* 0x000fe200078ef80c */
[----:B------:R-:W-:Y:S01]  /*0510*/  IMAD R22, R13, -0x10, R18 ;  /* 0xfffffff00d167824 */ /* 0x000fe200078e0212 */
[----:B------:R-:W-:Y:S01]  /*0520*/  SGXT R21, R21, 0x1 ;  /* 0x000000011515781a */ /* 0x000fe20000000200 */
[----:B-1----:R-:W-:Y:S01]  /*0530*/  IMAD R15, R11, UR4, RZ ;  /* 0x000000040b0f7c24 */ /* 0x002fe2000f8e02ff */
[----:B------:R-:W-:Y:S01]  /*0540*/  SHF.L.U32 R20, R6, 0x5, RZ ;  /* 0x0000000506147819 */ /* 0x000fe200000006ff */
[----:B------:R-:W-:Y:S01]  /*0550*/  UMOV UR4, URZ ;  /* 0x000000ff00047c82 */ /* 0x000fe20008000000 */
[----:B------:R-:W-:Y:S01]  /*0560*/  LOP3.LUT R21, R21, 0x90, RZ, 0xc0, !PT ;  /* 0x0000009015157812 */ /* 0x000fe200078ec0ff */
[----:B0-----:R-:W-:Y:S01]  /*0570*/  IMAD R11, R4, UR6, RZ ;  /* 0x00000006040b7c24 */ /* 0x001fe2000f8e02ff */
[----:B------:R-:W-:-:S02]  /*0580*/  IADD3 R4, PT, PT, R17, R18, R16 ;  /* 0x0000001211047210 */ /* 0x000fc40007ffe010 */
[----:B------:R-:W-:Y:S01]  /*0590*/  SHF.L.U32 R13, R15, 0x1, RZ ;  /* 0x000000010f0d7819 */ /* 0x000fe200000006ff */
[C---:B------:R-:W-:Y:S01]  /*05a0*/  IMAD.SHL.U32 R12, R11.reuse, 0x2, RZ ;  /* 0x000000020b0c7824 */ /* 0x040fe200078e00ff */
[----:B------:R-:W-:Y:S01]  /*05b0*/  SHF.R.U32.HI R16, RZ, 0x4, R6 ;  /* 0x00000004ff107819 */ /* 0x000fe20000011606 */
[----:B------:R-:W-:Y:S01]  /*05c0*/  IMAD.HI R11, R11, 0x2, RZ ;  /* 0x000000020b0b7827 */ /* 0x000fe200078e02ff */
[----:B------:R-:W-:Y:S02]  /*05d0*/  LOP3.LUT R21, R21, 0x60, R20, 0xf8, !PT ;  /* 0x0000006015157812 */ /* 0x000fe400078ef814 */
[----:B--2---:R-:W-:Y:S01]  /*05e0*/  IADD3 R59, P0, P1, R13, UR8, R12 ;  /* 0x000000080d3b7c10 */ /* 0x004fe2000f91e00c */
[----:B---3--:R-:W-:Y:S01]  /*05f0*/  IMAD R8, R8, UR6, RZ ;  /* 0x0000000608087c24 */ /* 0x008fe2000f8e02ff */
[----:B------:R-:W-:Y:S01]  /*0600*/  SGXT.U32 R12, R16, 0x3 ;  /* 0x00000003100c781a */ /* 0x000fe20000000000 */
[----:B------:R-:W-:Y:S01]  /*0610*/  IMAD R16, R10, R9, RZ ;  /* 0x000000090a107224 */ /* 0x000fe200078e02ff */
[--C-:B------:R-:W-:Y:S01]  /*0620*/  LOP3.LUT R6, R19, 0x30, R14.reuse, 0x78, !PT ;  /* 0x0000003013067812 */ /* 0x100fe200078e780e */
[----:B------:R-:W-:Y:S01]  /*0630*/  IMAD.HI R10, R15, 0x2, RZ ;  /* 0x000000020f0a7827 */ /* 0x000fe200078e02ff */
[----:B------:R-:W-:Y:S01]  /*0640*/  LOP3.LUT R21, R21, 0x10, R14, 0x78, !PT ;  /* 0x0000001015157812 */ /* 0x000fe200078e780e */
[----:B------:R-:W0:Y:S01]  /*0650*/  LDCU UR8, c[0x0][0x3a8] ;  /* 0x00007500ff0877ac */ /* 0x000e220008000800 */
[----:B------:R-:W-:Y:S01]  /*0660*/  SHF.L.U32 R13, R8, 0x1, RZ ;  /* 0x00000001080d7819 */ /* 0x000fe200000006ff */
[----:B------:R-:W-:Y:S01]  /*0670*/  IMAD R12, R12, R5, RZ ;  /* 0x000000050c0c7224 */ /* 0x000fe200078e02ff */
[----:B------:R-:W-:Y:S01]  /*0680*/  IADD3.X R19, PT, PT, R10, UR9, R11, P0, P1 ;  /* 0x000000090a137c10 */ /* 0x000fe200087e240b */
[----:B-----5:R-:W-:Y:S01]  /*0690*/  IMAD R17, R7, R24, RZ ;  /* 0x0000001807117224 */ /* 0x020fe200078e02ff */
[----:B------:R-:W-:Y:S01]  /*06a0*/  SHF.L.U32 R18, R16, 0x1, RZ ;  /* 0x0000000110127819 */ /* 0x000fe200000006ff */
[----:B------:R-:W-:Y:S01]  /*06b0*/  IMAD R14, R5, 0x8, R12 ;  /* 0x00000008050e7824 */ /* 0x000fe200078e020c */
[----:B------:R-:W-:Y:S01]  /*06c0*/  LEA R64, P0, R12, R59, 0x1 ;  /* 0x0000003b0c407211 */ /* 0x000fe200078008ff */
[----:B------:R-:W-:Y:S01]  /*06d0*/  IMAD.HI R11, R8, 0x2, RZ ;  /* 0x00000002080b7827 */ /* 0x000fe200078e02ff */
[----:B----4-:R-:W-:-:S02]  /*06e0*/  IADD3 R18, P4, P5, R18, UR12, R13 ;  /* 0x0000000c12127c10 */ /* 0x010fc4000fd9e00d */
[C---:B------:R-:W-:Y:S01]  /*06f0*/  LEA R10, R5.reuse, R14, 0x3 ;  /* 0x0000000e050a7211 */ /* 0x040fe200078e18ff */
[----:B------:R-:W-:Y:S01]  /*0700*/  IMAD.HI R16, R16, 0x2, RZ ;  /* 0x0000000210107827 */ /* 0x000fe200078e02ff */
[----:B------:R-:W-:Y:S02]  /*0710*/  LEA R13, R24, R17, 0x2 ;  /* 0x00000011180d7211 */ /* 0x000fe400078e10ff */
[----:B------:R-:W-:Y:S01]  /*0720*/  LEA R62, P1, R14, R59, 0x1 ;  /* 0x0000003b0e3e7211 */ /* 0x000fe200078208ff */
[----:B------:R-:W-:Y:S01]  /*0730*/  IMAD R8, R5, 0x8, R10 ;  /* 0x0000000805087824 */ /* 0x000fe200078e020a */
[----:B------:R-:W-:Y:S02]  /*0740*/  LEA R15, R24, R13, 0x2 ;  /* 0x0000000d180f7211 */ /* 0x000fe400078e10ff */
[-C--:B------:R-:W-:Y:S02]  /*0750*/  LEA R60, P2, R10, R59.reuse, 0x1 ;  /* 0x0000003b0a3c7211 */ /* 0x080fe400078408ff */
[----:B------:R-:W-:-:S02]  /*0760*/  LEA R58, P3, R8, R59, 0x1 ;  /* 0x0000003b083a7211 */ /* 0x000fc400078608ff */
[-C--:B------:R-:W-:Y:S02]  /*0770*/  LEA.HI.X.SX32 R65, R12, R19.reuse, 0x1, P0 ;  /* 0x000000130c417211 */ /* 0x080fe400000f0eff */
[----:B------:R-:W-:Y:S02]  /*0780*/  LEA.HI.X.SX32 R59, R8, R19, 0x1, P3 ;  /* 0x00000013083b7211 */ /* 0x000fe400018f0eff */
[----:B------:R-:W-:Y:S02]  /*0790*/  LEA R8, R24, R15, 0x2 ;  /* 0x0000000f18087211 */ /* 0x000fe400078e10ff */
[-C--:B------:R-:W-:Y:S02]  /*07a0*/  LEA.HI.X.SX32 R63, R14, R19.reuse, 0x1, P1 ;  /* 0x000000130e3f7211 */ /* 0x080fe400008f0eff */
[----:B------:R-:W-:Y:S02]  /*07b0*/  LEA.HI.X.SX32 R61, R10, R19, 0x1, P2 ;  /* 0x000000130a3d7211 */ /* 0x000fe400010f0eff */
[----:B------:R-:W-:-:S02]  /*07c0*/  IADD3.X R16, PT, PT, R16, UR13, R11, P4, P5 ;  /* 0x0000000d10107c10 */ /* 0x000fc4000a7ea40b */
[CC--:B------:R-:W-:Y:S02]  /*07d0*/  LEA R44, P3, R8.reuse, R18.reuse, 0x1 ;  /* 0x00000012082c7211 */ /* 0x0c0fe400078608ff */
[-C--:B------:R-:W-:Y:S02]  /*07e0*/  LEA R54, P0, R17, R18.reuse, 0x1 ;  /* 0x0000001211367211 */ /* 0x080fe400078008ff */
[-C--:B------:R-:W-:Y:S02]  /*07f0*/  LEA R50, P1, R13, R18.reuse, 0x1 ;  /* 0x000000120d327211 */ /* 0x080fe400078208ff */
[----:B------:R-:W-:Y:S02]  /*0800*/  LEA R46, P2, R15, R18, 0x1 ;  /* 0x000000120f2e7211 */ /* 0x000fe400078408ff */
[----:B------:R-:W-:Y:S01]  /*0810*/  LEA.HI.X.SX32 R45, R8, R16, 0x1, P3 ;  /* 0x00000010082d7211 */ /* 0x000fe200018f0eff */
[----:B------:R-:W-:Y:S01]  /*0820*/  IMAD.MOV.U32 R8, RZ, RZ, RZ ;  /* 0x000000ffff087224 */ /* 0x000fe200078e00ff */
[----:B------:R-:W-:-:S02]  /*0830*/  IADD3 R7, PT, PT, R21, R22, RZ ;  /* 0x0000001615077210 */ /* 0x000fc40007ffe0ff */
[-C--:B------:R-:W-:Y:S02]  /*0840*/  LEA.HI.X.SX32 R55, R17, R16.reuse, 0x1, P0 ;  /* 0x0000001011377211 */ /* 0x080fe400000f0eff */
[-C--:B------:R-:W-:Y:S02]  /*0850*/  LEA.HI.X.SX32 R51, R13, R16.reuse, 0x1, P1 ;  /* 0x000000100d337211 */ /* 0x080fe400008f0eff */
[----:B------:R-:W-:Y:S02]  /*0860*/  LEA.HI.X.SX32 R47, R15, R16, 0x1, P2 ;  /* 0x000000100f2f7211 */ /* 0x000fe400010f0eff */
[----:B------:R-:W-:Y:S02]  /*0870*/  MOV R40, 0x3f800000 ;  /* 0x3f80000000287802 */ /* 0x000fe40000000f00 */
[----:B------:R-:W-:Y:S02]  /*0880*/  MOV R48, 0xff800000 ;  /* 0xff80000000307802 */ /* 0x000fe40000000f00 */
[----:B------:R-:W-:-:S02]  /*0890*/  MOV R10, RZ ;  /* 0x000000ff000a7202 */ /* 0x000fc40000000f00 */
[----:B------:R-:W-:Y:S02]  /*08a0*/  MOV R53, 0xff800000 ;  /* 0xff80000000357802 */ /* 0x000fe40000000f00 */
[----:B0-----:R-:W-:-:S07]  /*08b0*/  MOV R11, 0x3f800000 ;  /* 0x3f800000000b7802 */ /* 0x001fce0000000f00 */
.L_x_1:
[----:B------:R-:W-:-:S04]  /*08c0*/  IMAD.WIDE R12, R8, 0x2, R64 ;  /* 0x00000002080c7825 */ /* 0x000fc800078e0240 */
[C---:B------:R-:W-:Y:S02]  /*08d0*/  IMAD.WIDE R14, R8.reuse, 0x2, R62 ;  /* 0x00000002080e7825 */ /* 0x040fe400078e023e */
[----:B------:R-:W2:Y:S02]  /*08e0*/  LDG.E.U16 R13, desc[UR10][R12.64] ;  /* 0x0000000a0c0d7981 */ /* 0x000ea4000c1e1500 */
[C---:B------:R-:W-:Y:S02]  /*08f0*/  IMAD.WIDE R16, R8.reuse, 0x2, R60 ;  /* 0x0000000208107825 */ /* 0x040fe400078e023c */
[----:B------:R-:W3:Y:S02]  /*0900*/  LDG.E.U16 R15, desc[UR10][R14.64] ;  /* 0x0000000a0e0f7981 */ /* 0x000ee4000c1e1500 */
[----:B------:R-:W-:Y:S02]  /*0910*/  IMAD.WIDE R18, R8, 0x2, R58 ;  /* 0x0000000208127825 */ /* 0x000fe400078e023a */
[----:B------:R-:W4:Y:S04]  /*0920*/  LDG.E.U16 R25, desc[UR10][R16.64] ;  /* 0x0000000a10197981 */ /* 0x000f28000c1e1500 */
[----:B------:R-:W5:Y:S01]  /*0930*/  LDG.E.U16 R37, desc[UR10][R18.64] ;  /* 0x0000000a12257981 */ /* 0x000f62000c1e1500 */
[----:B------:R-:W-:Y:S01]  /*0940*/  BAR.SYNC.DEFER_BLOCKING 0x0 ;  /* 0x0000000000007b1d */ /* 0x000fe20000010000 */
[----:B------:R-:W-:-:S04]  /*0950*/  IMAD.WIDE R20, R10, 0x2, R54 ;  /* 0x000000020a147825 */ /* 0x000fc800078e0236 */
[----:B------:R-:W-:-:S04]  /*0960*/  IMAD.WIDE R22, R10, 0x2, R46 ;  /* 0x000000020a167825 */ /* 0x000fc800078e022e */
[----:B------:R-:W-:-:S04]  /*0970*/  IMAD.WIDE R42, R10, 0x2, R50 ;  /* 0x000000020a2a7825 */ /* 0x000fc800078e0232 */
[----:B------:R-:W-:Y:S01]  /*0980*/  IMAD.WIDE R56, R10, 0x2, R44 ;  /* 0x000000020a387825 */ /* 0x000fe200078e022c */
[----:B--2---:R-:W-:Y:S04]  /*0990*/  STS.U16 [R2+UR5+0x400], R13 ;  /* 0x0004000d02007988 */ /* 0x004fe80008000405 */
[----:B---3--:R-:W-:Y:S04]  /*09a0*/  STS.U16 [R2+UR5+0x500], R15 ;  /* 0x0005000f02007988 */ /* 0x008fe80008000405 */
[----:B----4-:R-:W-:Y:S04]  /*09b0*/  STS.U16 [R2+UR5+0x600], R25 ;  /* 0x0006001902007988 */ /* 0x010fe80008000405 */
[----:B-----5:R-:W-:Y:S01]  /*09c0*/  STS.U16 [R2+UR5+0x700], R37 ;  /* 0x0007002502007988 */ /* 0x020fe20008000405 */
[----:B------:R-:W-:Y:S06]  /*09d0*/  BAR.SYNC.DEFER_BLOCKING 0x0 ;  /* 0x0000000000007b1d */ /* 0x000fec0000010000 */
[----:B------:R-:W2:Y:S04]  /*09e0*/  LDG.E.U16 R41, desc[UR10][R20.64] ;  /* 0x0000000a14297981 */ /* 0x000ea8000c1e1500 */
[----:B------:R0:W3:Y:S04]  /*09f0*/  LDG.E.U16 R49, desc[UR10][R22.64] ;  /* 0x0000000a16317981 */ /* 0x0000e8000c1e1500 */
[----:B------:R1:W4:Y:S04]  /*0a00*/  LDG.E.U16 R42, desc[UR10][R42.64] ;  /* 0x0000000a2a2a7981 */ /* 0x000328000c1e1500 */
[----:B------:R-:W5:Y:S04]  /*0a10*/  LDG.E.U16 R52, desc[UR10][R56.64] ;  /* 0x0000000a38347981 */ /* 0x000f68000c1e1500 */
[----:B------:R-:W-:Y:S04]  /*0a20*/  LDSM.16.MT88.4 R16, [R4] ;  /* 0x000000000410783b */ /* 0x000fe80000004200 */
[----:B------:R-:W0:Y:S04]  /*0a30*/  LDSM.16.M88.4 R24, [R7+0x400] ;  /* 0x000400000718783b */ /* 0x000e280000000200 */
[----:B------:R-:W1:Y:S01]  /*0a40*/  LDSM.16.M88.4 R36, [R7+0x600] ;  /* 0x000600000724783b */ /* 0x000e620000000200 */
[----:B------:R-:W-:Y:S01]  /*0a50*/  BAR.SYNC.DEFER_BLOCKING 0x0 ;  /* 0x0000000000007b1d */ /* 0x000fe20000010000 */
[C---:B0-----:R-:W-:Y:S08]  /*0a60*/  HMMA.16816.F32 R12, R16.reuse, R24, RZ ;  /* 0x00000018100c723c */ /* 0x041ff000000018ff */
[C---:B------:R-:W-:Y:S08]  /*0a70*/  HMMA.16816.F32 R24, R16.reuse, R26, RZ ;  /* 0x0000001a1018723c */ /* 0x040ff000000018ff */
[C---:B-1----:R-:W-:Y:S08]  /*0a80*/  HMMA.16816.F32 R20, R16.reuse, R36, RZ ;  /* 0x000000241014723c */ /* 0x042ff000000018ff */
[----:B------:R-:W-:Y:S01]  /*0a90*/  HMMA.16816.F32 R16, R16, R38, RZ ;  /* 0x000000261010723c */ /* 0x000fe200000018ff */
[----:B------:R-:W-:Y:S01]  /*0aa0*/  FMUL R36, R12, UR8 ;  /* 0x000000080c247c20 */ /* 0x000fe20008400000 */
[----:B------:R-:W-:Y:S01]  /*0ab0*/  FMUL R37, R13, UR8 ;  /* 0x000000080d257c20 */ /* 0x000fe20008400000 */
[----:B------:R-:W-:-:S05]  /*0ac0*/  FMUL R38, R24, UR8 ;  /* 0x0000000818267c20 */ /* 0x000fca0008400000 */
[----:B------:R-:W-:Y:S01]  /*0ad0*/  FMNMX3 R38, R36, R37, R38, !PT ;  /* 0x0000002524267276 */ /* 0x000fe20007800026 */
[----:B------:R-:W-:Y:S02]  /*0ae0*/  FMUL R36, R25, UR8 ;  /* 0x0000000819247c20 */ /* 0x000fe40008400000 */
[----:B------:R-:W-:-:S05]  /*0af0*/  FMUL R37, R20, UR8 ;  /* 0x0000000814257c20 */ /* 0x000fca0008400000 */
[----:B------:R-:W-:Y:S01]  /*0b00*/  FMNMX3 R38, R38, R36, R37, !PT ;  /* 0x0000002426267276 */ /* 0x000fe20007800025 */
[----:B------:R-:W-:Y:S02]  /*0b10*/  FMUL R36, R21, UR8 ;  /* 0x0000000815247c20 */ /* 0x000fe40008400000 */
[----:B------:R-:W-:-:S05]  /*0b20*/  FMUL R37, R16, UR8 ;  /* 0x0000000810257c20 */ /* 0x000fca0008400000 */
[----:B------:R-:W-:Y:S01]  /*0b30*/  FMNMX3 R37, R38, R36, R37, !PT ;  /* 0x0000002426257276 */ /* 0x000fe20007800025 */
[----:B------:R-:W-:-:S05]  /*0b40*/  FMUL R36, R17, UR8 ;  /* 0x0000000811247c20 */ /* 0x000fca0008400000 */
[----:B------:R-:W-:Y:S01]  /*0b50*/  FMNMX R39, R36, R37, !PT ;  /* 0x0000002524277209 */ /* 0x000fe20007800000 */
[----:B------:R-:W-:Y:S01]  /*0b60*/  FMUL R36, R14, UR8 ;  /* 0x000000080e247c20 */ /* 0x000fe20008400000 */
[----:B------:R-:W-:Y:S01]  /*0b70*/  FMUL R37, R15, UR8 ;  /* 0x000000080f257c20 */ /* 0x000fe20008400000 */
[----:B------:R-:W-:-:S05]  /*0b80*/  FMUL R38, R26, UR8 ;  /* 0x000000081a267c20 */ /* 0x000fca0008400000 */
[----:B------:R-:W-:Y:S01]  /*0b90*/  FMNMX3 R38, R36, R37, R38, !PT ;  /* 0x0000002524267276 */ /* 0x000fe20007800026 */
[----:B------:R-:W-:Y:S01]  /*0ba0*/  FMUL R36, R27, UR8 ;  /* 0x000000081b247c20 */ /* 0x000fe20008400000 */
[----:B------:R-:W-:-:S05]  /*0bb0*/  FMUL R37, R22, UR8 ;  /* 0x0000000816257c20 */ /* 0x000fca0008400000 */
[----:B------:R-:W-:Y:S01]  /*0bc0*/  FMNMX3 R37, R38, R36, R37, !PT ;  /* 0x0000002426257276 */ /* 0x000fe20007800025 */
[----:B------:R-:W-:Y:S01]  /*0bd0*/  FMUL R36, R18, UR8 ;  /* 0x0000000812247c20 */ /* 0x000fe20008400000 */
[----:B------:R-:W-:-:S05]  /*0be0*/  FMUL R38, R23, UR8 ;  /* 0x0000000817267c20 */ /* 0x000fca0008400000 */
[----:B------:R-:W-:Y:S01]  /*0bf0*/  FMNMX3 R37, R37, R38, R36, !PT ;  /* 0x0000002625257276 */ /* 0x000fe20007800024 */
[----:B------:R-:W-:-:S05]  /*0c00*/  FMUL R36, R19, UR8 ;  /* 0x0000000813247c20 */ /* 0x000fca0008400000 */
[----:B------:R-:W-:-:S05]  /*0c10*/  FMNMX R36, R36, R37, !PT ;  /* 0x0000002524247209 */ /* 0x000fca0007800000 */
[----:B------:R-:W0:Y:S02]  /*0c20*/  SHFL.BFLY PT, R43, R36, 0x2, 0x1f ;  /* 0x0c401f00242b7f89 */ /* 0x000e2400000e0000 */
[----:B0-----:R-:W-:Y:S02]  /*0c30*/  FMNMX R38, R36, R43, !PT ;  /* 0x0000002b24267209 */ /* 0x001fe40007800000 */
[----:B--2---:R-:W-:Y:S04]  /*0c40*/  STS.U16 [R2+UR5+0x400], R41 ;  /* 0x0004002902007988 */ /* 0x004fe80008000405 */
[----:B---3--:R-:W-:Y:S04]  /*0c50*/  STS.U16 [R2+UR5+0x600], R49 ;  /* 0x0006003102007988 */ /* 0x008fe80008000405 */
[----:B----4-:R-:W-:Y:S04]  /*0c60*/  STS.U16 [R3+UR5+0x500], R42 ;  /* 0x0005002a03007988 */ /* 0x010fe80008000405 */
[----:B------:R-:W0:Y:S02]  /*0c70*/  SHFL.BFLY PT, R42, R39, 0x2, 0x1f ;  /* 0x0c401f00272a7f89 */ /* 0x000e2400000e0000 */
[----:B0-----:R-:W-:-:S05]  /*0c80*/  FMNMX R37, R39, R42, !PT ;  /* 0x0000002a27257209 */ /* 0x001fca0007800000 */
[----:B------:R-:W0:Y:S04]  /*0c90*/  SHFL.BFLY PT, R41, R37, 0x1, 0x1f ;  /* 0x0c201f0025297f89 */ /* 0x000e2800000e0000 */
[----:B------:R-:W1:Y:S01]  /*0ca0*/  SHFL.BFLY PT, R42, R38, 0x1, 0x1f ;  /* 0x0c201f00262a7f89 */ /* 0x000e6200000e0000 */
[----:B0-----:R-:W-:-:S05]  /*0cb0*/  FMNMX3 R41, R37, R41, R48, !PT ;  /* 0x0000002925297276 */ /* 0x001fca0007800030 */
[--C-:B------:R-:W-:Y:S01]  /*0cc0*/  FFMA R12, R12, UR8, -R41.reuse ;  /* 0x000000080c0c7c23 */ /* 0x100fe20008000829 */
[----:B------:R-:W-:-:S03]  /*0cd0*/  FFMA R13, R13, UR8, -R41 ;  /* 0x000000080d0d7c23 */ /* 0x000fc60008000829 */
[----:B------:R-:W-:Y:S01]  /*0ce0*/  FMUL R12, R12, 1.4426950216293334961 ;  /* 0x3fb8aa3b0c0c7820 */ /* 0x000fe20000400000 */
[----:B------:R-:W-:-:S05]  /*0cf0*/  FMUL R13, R13, 1.4426950216293334961 ;  /* 0x3fb8aa3b0d0d7820 */ /* 0x000fca0000400000 */
[----:B------:R-:W-:Y:S08]  /*0d00*/  MUFU.EX2 R12, R12 ;  /* 0x0000000c000c7308 */ /* 0x000ff00000000800 */
[----:B------:R-:W0:Y:S01]  /*0d10*/  MUFU.EX2 R13, R13 ;  /* 0x0000000d000d7308 */ /* 0x000e220000000800 */
[----:B------:R-:W-:Y:S01]  /*0d20*/  FFMA R24, R24, UR8, -R41 ;  /* 0x0000000818187c23 */ /* 0x000fe20008000829 */
[----:B-1----:R-:W-:-:S03]  /*0d30*/  FMNMX3 R42, R38, R42, R53, !PT ;  /* 0x0000002a262a7276 */ /* 0x002fc60007800035 */
[----:B------:R-:W-:Y:S02]  /*0d40*/  FMUL R36, R24, 1.4426950216293334961 ;  /* 0x3fb8aa3b18247820 */ /* 0x000fe40000400000 */
[--C-:B------:R-:W-:Y:S01]  /*0d50*/  FFMA R14, R14, UR8, -R42.reuse ;  /* 0x000000080e0e7c23 */ /* 0x100fe2000800082a */
[----:B------:R-:W-:Y:S01]  /*0d60*/  FFMA R15, R15, UR8, -R42 ;  /* 0x000000080f0f7c23 */ /* 0x000fe2000800082a */
[----:B-----5:R1:W-:Y:S01]  /*0d70*/  STS.U16 [R3+UR5+0x700], R52 ;  /* 0x0007003403007988 */ /* 0x0203e20008000405 */
[----:B------:R-:W-:Y:S01]  /*0d80*/  FFMA R25, R25, UR8, -R41 ;  /* 0x0000000819197c23 */ /* 0x000fe20008000829 */
[----:B------:R-:W-:Y:S01]  /*0d90*/  FMUL R14, R14, 1.4426950216293334961 ;  /* 0x3fb8aa3b0e0e7820 */ /* 0x000fe20000400000 */
[----:B------:R-:W-:Y:S01]  /*0da0*/  FMUL R15, R15, 1.4426950216293334961 ;  /* 0x3fb8aa3b0f0f7820 */ /* 0x000fe20000400000 */
[----:B0-----:R-:W-:Y:S01]  /*0db0*/  FADD R37, R12, R13 ;  /* 0x0000000d0c257221 */ /* 0x001fe20000000000 */
[----:B------:R-:W-:Y:S01]  /*0dc0*/  F2FP.F16.F32.PACK_AB R24, R13, R12 ;  /* 0x0000000c0d18723e */ /* 0x000fe200000000ff */
[----:B------:R-:W-:Y:S01]  /*0dd0*/  FADD R12, -R41, R48 ;  /* 0x00000030290c7221 */ /* 0x000fe20000000100 */
[--C-:B------:R-:W-:Y:S01]  /*0de0*/  FFMA R27, R27, UR8, -R42.reuse ;  /* 0x000000081b1b7c23 */ /* 0x100fe2000800082a */
[----:B------:R-:W-:-:S02]  /*0df0*/  FFMA R26, R26, UR8, -R42 ;  /* 0x000000081a1a7c23 */ /* 0x000fc4000800082a */
[----:B------:R-:W-:Y:S01]  /*0e00*/  FMUL R43, R12, 1.4426950216293334961 ;  /* 0x3fb8aa3b0c2b7820 */ /* 0x000fe20000400000 */
[----:B------:R-:W-:Y:S01]  /*0e10*/  FADD R12, -R42, R53 ;  /* 0x000000352a0c7221 */ /* 0x000fe20000000100 */
[----:B------:R-:W-:Y:S01]  /*0e20*/  FMUL R49, R25, 1.4426950216293334961 ;  /* 0x3fb8aa3b19317820 */ /* 0x000fe20000400000 */
[----:B-1----:R-:W-:Y:S01]  /*0e30*/  FMUL R52, R27, 1.4426950216293334961 ;  /* 0x3fb8aa3b1b347820 */ /* 0x002fe20000400000 */
[----:B------:R-:W-:Y:S01]  /*0e40*/  MUFU.EX2 R14, R14 ;  /* 0x0000000e000e7308 */ /* 0x000fe20000000800 */
[----:B------:R-:W-:Y:S01]  /*0e50*/  FMUL R48, R12, 1.4426950216293334961 ;  /* 0x3fb8aa3b0c307820 */ /* 0x000fe20000400000 */
[----:B------:R-:W-:-:S06]  /*0e60*/  FMUL R26, R26, 1.4426950216293334961 ;  /* 0x3fb8aa3b1a1a7820 */ /* 0x000fcc0000400000 */
[----:B------:R-:W0:Y:S08]  /*0e70*/  MUFU.EX2 R15, R15 ;  /* 0x0000000f000f7308 */ /* 0x000e300000000800 */
[----:B------:R-:W1:Y:S08]  /*0e80*/  MUFU.EX2 R36, R36 ;  /* 0x0000002400247308 */ /* 0x000e700000000800 */
[----:B------:R-:W2:Y:S08]  /*0e90*/  MUFU.EX2 R49, R49 ;  /* 0x0000003100317308 */ /* 0x000eb00000000800 */
[----:B------:R2:W3:Y:S08]  /*0ea0*/  MUFU.EX2 R39, R26 ;  /* 0x0000001a00277308 */ /* 0x0004f00000000800 */
[----:B------:R-:W4:Y:S08]  /*0eb0*/  MUFU.EX2 R52, R52 ;  /* 0x0000003400347308 */ /* 0x000f300000000800 */
[----:B------:R-:W5:Y:S08]  /*0ec0*/  MUFU.EX2 R43, R43 ;  /* 0x0000002b002b7308 */ /* 0x000f700000000800 */
[----:B------:R-:W5:Y:S01]  /*0ed0*/  MUFU.EX2 R48, R48 ;  /* 0x0000003000307308 */ /* 0x000f620000000800 */
[----:B0-----:R-:W-:Y:S01]  /*0ee0*/  FADD R38, R14, R15 ;  /* 0x0000000f0e267221 */ /* 0x001fe20000000000 */
[----:B------:R-:W-:Y:S01]  /*0ef0*/  F2FP.F16.F32.PACK_AB R25, R15, R14 ;  /* 0x0000000e0f19723e */ /* 0x000fe200000000ff */
[----:B------:R-:W-:Y:S01]  /*0f00*/  BAR.SYNC.DEFER_BLOCKING 0x0 ;  /* 0x0000000000007b1d */ /* 0x000fe20000010000 */
[----:B-1----:R-:W-:Y:S01]  /*0f10*/  FADD R56, R36, R37 ;  /* 0x0000002524387221 */ /* 0x002fe20000000000 */
[----:B--2---:R-:W-:Y:S01]  /*0f20*/  F2FP.F16.F32.PACK_AB R26, R49, R36 ;  /* 0x00000024311a723e */ /* 0x004fe200000000ff */
[----:B---3--:R-:W-:Y:S01]  /*0f30*/  FADD R53, R39, R38 ;  /* 0x0000002627357221 */ /* 0x008fe20000000000 */
[----:B----4-:R-:W-:Y:S01]  /*0f40*/  F2FP.F16.F32.PACK_AB R27, R52, R39 ;  /* 0x00000027341b723e */ /* 0x010fe200000000ff */
[C---:B-----5:R-:W-:Y:S01]  /*0f50*/  FMUL R36, R43.reuse, R32 ;  /* 0x000000202b247220 */ /* 0x060fe20000400000 */
[C---:B------:R-:W-:Y:S01]  /*0f60*/  FMUL R37, R43.reuse, R33 ;  /* 0x000000212b257220 */ /* 0x040fe20000400000 */
[C---:B------:R-:W-:Y:S01]  /*0f70*/  FMUL R38, R48.reuse, R34 ;  /* 0x0000002230267220 */ /* 0x040fe20000400000 */
[C---:B------:R-:W-:Y:S01]  /*0f80*/  FMUL R39, R48.reuse, R35 ;  /* 0x0000002330277220 */ /* 0x040fe20000400000 */
[----:B------:R-:W0:Y:S04]  /*0f90*/  LDSM.16.M88.4 R12, [R6+UR5+0x400] ;  /* 0x00040005060c783b */ /* 0x000e280008000200 */
[----:B------:R-:W1:Y:S01]  /*0fa0*/  LDSM.16.M88.4 R32, [R6+UR5+0x600] ;  /* 0x000600050620783b */ /* 0x000e620008000200 */
[C---:B------:R-:W-:Y:S01]  /*0fb0*/  FMUL R28, R43.reuse, R28 ;  /* 0x0000001c2b1c7220 */ /* 0x040fe20000400000 */
[----:B------:R-:W-:Y:S01]  /*0fc0*/  FMUL R29, R43, R29 ;  /* 0x0000001d2b1d7220 */ /* 0x000fe20000400000 */
[C---:B------:R-:W-:Y:S01]  /*0fd0*/  FMUL R30, R48.reuse, R30 ;  /* 0x0000001e301e7220 */ /* 0x040fe20000400000 */
[----:B------:R-:W-:Y:S01]  /*0fe0*/  FMUL R31, R48, R31 ;  /* 0x0000001f301f7220 */ /* 0x000fe20000400000 */
[--C-:B------:R-:W-:Y:S01]  /*0ff0*/  FFMA R21, R21, UR8, -R41.reuse ;  /* 0x0000000815157c23 */ /* 0x100fe20008000829 */
[--C-:B------:R-:W-:Y:S01]  /*1000*/  FFMA R22, R22, UR8, -R42.reuse ;  /* 0x0000000816167c23 */ /* 0x100fe2000800082a */
[--C-:B------:R-:W-:Y:S01]  /*1010*/  FFMA R20, R20, UR8, -R41.reuse ;  /* 0x0000000814147c23 */ /* 0x100fe20008000829 */
[----:B------:R-:W-:Y:S01]  /*1020*/  FFMA R16, R16, UR8, -R41 ;  /* 0x0000000810107c23 */ /* 0x000fe20008000829 */
[--C-:B------:R-:W-:Y:S01]  /*1030*/  FFMA R23, R23, UR8, -R42.reuse ;  /* 0x0000000817177c23 */ /* 0x100fe2000800082a */
[----:B------:R-:W-:-:S04]  /*1040*/  FFMA R18, R18, UR8, -R42 ;  /* 0x0000000812127c23 */ /* 0x000fc8000800082a */
[----:B------:R-:W-:Y:S01]  /*1050*/  FMUL R18, R18, 1.4426950216293334961 ;  /* 0x3fb8aa3b12127820 */ /* 0x000fe20000400000 */
[----:B------:R-:W-:Y:S01]  /*1060*/  FADD R52, R52, R53 ;  /* 0x0000003534347221 */ /* 0x000fe20000000000 */
[----:B0-----:R-:W-:Y:S01]  /*1070*/  HMMA.16816.F32 R28, R24, R12, R28 ;  /* 0x0000000c181c723c */ /* 0x001fe2000000181c */
[----:B------:R-:W-:Y:S01]  /*1080*/  FMUL R13, R21, 1.4426950216293334961 ;  /* 0x3fb8aa3b150d7820 */ /* 0x000fe20000400000 */
[----:B------:R-:W-:Y:S01]  /*1090*/  FMUL R21, R22, 1.4426950216293334961 ;  /* 0x3fb8aa3b16157820 */ /* 0x000fe20000400000 */
[----:B------:R-:W-:Y:S01]  /*10a0*/  FMUL R12, R20, 1.4426950216293334961 ;  /* 0x3fb8aa3b140c7820 */ /* 0x000fe20000400000 */
[----:B------:R-:W-:-:S04]  /*10b0*/  FMUL R22, R23, 1.4426950216293334961 ;  /* 0x3fb8aa3b17167820 */ /* 0x000fc80000400000 */
[----:B-1----:R-:W-:Y:S01]  /*10c0*/  HMMA.16816.F32 R36, R24, R32, R36 ;  /* 0x000000201824723c */ /* 0x002fe20000001824 */
[----:B------:R-:W-:Y:S01]  /*10d0*/  FMUL R24, R16, 1.4426950216293334961 ;  /* 0x3fb8aa3b10187820 */ /* 0x000fe20000400000 */
[----:B------:R-:W-:Y:S01]  /*10e0*/  FFMA R16, R17, UR8, -R41 ;  /* 0x0000000811107c23 */ /* 0x000fe20008000829 */
[----:B------:R-:W0:Y:S03]  /*10f0*/  MUFU.EX2 R21, R21 ;  /* 0x0000001500157308 */ /* 0x000e260000000800 */
[----:B------:R-:W-:Y:S01]  /*1100*/  FMUL R20, R16, 1.4426950216293334961 ;  /* 0x3fb8aa3b10147820 */ /* 0x000fe20000400000 */
[----:B------:R-:W-:-:S04]  /*1110*/  FFMA R16, R19, UR8, -R42 ;  /* 0x0000000813107c23 */ /* 0x000fc8000800082a */
[----:B------:R-:W1:Y:S01]  /*1120*/  MUFU.EX2 R12, R12 ;  /* 0x0000000c000c7308 */ /* 0x000e620000000800 */
[----:B------:R-:W-:-:S07]  /*1130*/  FMUL R16, R16, 1.4426950216293334961 ;  /* 0x3fb8aa3b10107820 */ /* 0x000fce0000400000 */
[----:B------:R-:W2:Y:S08]  /*1140*/  MUFU.EX2 R22, R22 ;  /* 0x0000001600167308 */ /* 0x000eb00000000800 */
[----:B------:R-:W3:Y:S01]  /*1150*/  MUFU.EX2 R13, R13 ;  /* 0x0000000d000d7308 */ /* 0x000ee20000000800 */
[----:B------:R-:W-:-:S07]  /*1160*/  FADD R49, R49, R56 ;  /* 0x0000003831317221 */ /* 0x000fce0000000000 */
[----:B------:R-:W4:Y:S08]  /*1170*/  MUFU.EX2 R19, R18 ;  /* 0x0000001200137308 */ /* 0x000f300000000800 */
[----:B------:R-:W5:Y:S01]  /*1180*/  MUFU.EX2 R17, R24 ;  /* 0x0000001800117308 */ /* 0x000f620000000800 */
[----:B0-----:R-:W-:Y:S01]  /*1190*/  FADD R23, R21, R52 ;  /* 0x0000003415177221 */ /* 0x001fe20000000000 */
[----:B-1----:R-:W-:-:S06]  /*11a0*/  FADD R26, R12, R49 ;  /* 0x000000310c1a7221 */ /* 0x002fcc0000000000 */
[----:B------:R-:W0:Y:S08]  /*11b0*/  MUFU.EX2 R24, R16 ;  /* 0x0000001000187308 */ /* 0x000e300000000800 */
[----:B------:R-:W1:Y:S01]  /*11c0*/  MUFU.EX2 R20, R20 ;  /* 0x0000001400147308 */ /* 0x000e620000000800 */
[----:B--2---:R-:W-:Y:S01]  /*11d0*/  FADD R32, R22, R23 ;  /* 0x0000001716207221 */ /* 0x004fe20000000000 */
[----:B---3--:R-:W-:-:S03]  /*11e0*/  FADD R26, R13, R26 ;  /* 0x0000001a0d1a7221 */ /* 0x008fc60000000000 */
[----:B----4-:R-:W-:Y:S01]  /*11f0*/  FADD R27, R19, R32 ;  /* 0x00000020131b7221 */ /* 0x010fe20000000000 */
[----:B-----5:R-:W-:-:S03]  /*1200*/  FADD R23, R17, R26 ;  /* 0x0000001a11177221 */ /* 0x020fc60000000000 */
[----:B0-----:R-:W-:Y:S01]  /*1210*/  FADD R27, R24, R27 ;  /* 0x0000001b181b7221 */ /* 0x001fe20000000000 */
[----:B-1----:R-:W-:-:S04]  /*1220*/  FADD R25, R20, R23 ;  /* 0x0000001714197221 */ /* 0x002fc80000000000 */
[----:B------:R-:W0:Y:S04]  /*1230*/  SHFL.BFLY PT, R26, R27, 0x2, 0x1f ;  /* 0x0c401f001b1a7f89 */ /* 0x000e2800000e0000 */
[----:B------:R-:W1:Y:S01]  /*1240*/  SHFL.BFLY PT, R18, R25, 0x2, 0x1f ;  /* 0x0c401f0019127f89 */ /* 0x000e6200000e0000 */
[----:B------:R-:W-:Y:S02]  /*1250*/  F2FP.F16.F32.PACK_AB R16, R13, R12 ;  /* 0x0000000c0d10723e */ /* 0x000fe400000000ff */
[----:B------:R-:W-:Y:S01]  /*1260*/  F2FP.F16.F32.PACK_AB R19, R24, R19 ;  /* 0x000000131813723e */ /* 0x000fe200000000ff */
[----:B0-----:R-:W-:Y:S01]  /*1270*/  FADD R49, R27, R26 ;  /* 0x0000001a1b317221 */ /* 0x001fe20000000000 */
[----:B-1----:R-:W-:-:S04]  /*1280*/  FADD R23, R25, R18 ;  /* 0x0000001219177221 */ /* 0x002fc80000000000 */
[----:B------:R-:W0:Y:S01]  /*1290*/  SHFL.BFLY PT, R52, R49, 0x1, 0x1f ;  /* 0x0c201f0031347f89 */ /* 0x000e2200000e0000 */
[----:B------:R-:W-:-:S03]  /*12a0*/  F2FP.F16.F32.PACK_AB R18, R20, R17 ;  /* 0x000000111412723e */ /* 0x000fc600000000ff */
[----:B------:R-:W1:Y:S01]  /*12b0*/  SHFL.BFLY PT, R26, R23, 0x1, 0x1f ;  /* 0x0c201f00171a7f89 */ /* 0x000e6200000e0000 */
[----:B------:R-:W-:Y:S01]  /*12c0*/  F2FP.F16.F32.PACK_AB R17, R22, R21 ;  /* 0x000000151611723e */ /* 0x000fe200000000ff */
[----:B------:R-:W-:-:S06]  /*12d0*/  UIADD3 UR4, UPT, UPT, UR4, 0x20, URZ ;  /* 0x0000002004047890 */ /* 0x000fcc000fffe0ff */
[----:B------:R-:W-:Y:S01]  /*12e0*/  HMMA.16816.F32 R28, R16, R14, R28 ;  /* 0x0000000e101c723c */ /* 0x000fe2000000181c */
[----:B------:R-:W-:-:S07]  /*12f0*/  UISETP.GE.AND UP0, UPT, UR4, UR7, UPT ;  /* 0x000000070400728c */ /* 0x000fce000bf06270 */
[----:B------:R-:W-:Y:S01]  /*1300*/  HMMA.16816.F32 R32, R16, R34, R36 ;  /* 0x000000221020723c */ /* 0x000fe20000001824 */
[----:B0-----:R-:W-:Y:S01]  /*1310*/  FADD R13, R49, R52 ;  /* 0x00000034310d7221 */ /* 0x001fe20000000000 */
[----:B-1----:R-:W-:-:S03]  /*1320*/  FADD R26, R23, R26 ;  /* 0x0000001a171a7221 */ /* 0x002fc60000000000 */
[----:B------:R-:W-:Y:S01]  /*1330*/  FFMA R11, R48, R11, R13 ;  /* 0x0000000b300b7223 */ /* 0x000fe2000000000d */
[----:B------:R-:W-:Y:S01]  /*1340*/  IMAD R8, R5, 0x20, R8 ;  /* 0x0000002005087824 */ /* 0x000fe200078e0208 */
[----:B------:R-:W-:Y:S01]  /*1350*/  LEA R10, R9, R10, 0x5 ;  /* 0x0000000a090a7211 */ /* 0x000fe200078e28ff */
[----:B------:R-:W-:Y:S01]  /*1360*/  FFMA R40, R43, R40, R26 ;  /* 0x000000282b287223 */ /* 0x000fe2000000001a */
[----:B------:R-:W-:Y:S02]  /*1370*/  MOV R48, R41 ;  /* 0x0000002900307202 */ /* 0x000fe40000000f00 */
[----:B------:R-:W-:Y:S01]  /*1380*/  MOV R53, R42 ;  /* 0x0000002a00357202 */ /* 0x000fe20000000f00 */
[----:B------:R-:W-:Y:S08]  /*1390*/  BRA.U !UP0, `(.L_x_1) ;  /* 0xfffffff508487547 */ /* 0x000ff0000b83ffff */
.L_x_0:
[----:B------:R-:W0:Y:S01]  /*13a0*/  S2R R2, SR_TID.X ;  /* 0x0000000000027919 */ /* 0x000e220000002100 */
[----:B------:R-:W1:Y:S01]  /*13b0*/  S2UR UR5, SR_CgaCtaId ;  /* 0x00000000000579c3 */ /* 0x000e620000008800 */
[----:B------:R-:W-:Y:S01]  /*13c0*/  IMAD.MOV.U32 R17, RZ, RZ, R11 ;  /* 0x000000ffff117224 */ /* 0x000fe200078e000b */
[----:B------:R-:W-:Y:S01]  /*13d0*/  UMOV UR4, 0x400 ;  /* 0x0000040000047882 */ /* 0x000fe20000000000 */
[C---:B------:R-:W-:Y:S01]  /*13e0*/  FMUL R5, R40.reuse, 8388608 ;  /* 0x4b00000028057820 */ /* 0x040fe20000400000 */
[----:B------:R-:W-:Y:S01]  /*13f0*/  FSETP.GEU.AND P1, PT, R40, 1.175494350822287508e-38, PT ;  /* 0x008000002800780b */ /* 0x000fe20003f2e000 */
[C---:B------:R-:W-:Y:S01]  /*1400*/  FMUL R4, R17.reuse, 8388608 ;  /* 0x4b00000011047820 */ /* 0x040fe20000400000 */
[C---:B------:R-:W-:Y:S02]  /*1410*/  FSETP.GT.AND P0, PT, |R17|.reuse, 8.50705917302346158658e+37, PT ;  /* 0x7e8000001100780b */ /* 0x040fe40003f04200 */
[----:B------:R-:W-:Y:S01]  /*1420*/  BAR.SYNC.DEFER_BLOCKING 0x0 ;  /* 0x0000000000007b1d */ /* 0x000fe20000010000 */
[----:B------:R-:W-:-:S02]  /*1430*/  FSETP.GEU.AND P3, PT, |R17|, 1.175494350822287508e-38, PT ;  /* 0x008000001100780b */ /* 0x000fc40003f6e200 */
[----:B------:R-:W-:Y:S02]  /*1440*/  FSETP.GEU.AND P2, PT, R17, 1.175494350822287508e-38, PT ;  /* 0x008000001100780b */ /* 0x000fe40003f4e000 */
[----:B------:R-:W-:Y:S02]  /*1450*/  FSEL R5, R5, R40, !P1 ;  /* 0x0000002805057208 */ /* 0x000fe40004800000 */
[----:B------:R-:W-:Y:S02]  /*1460*/  FSEL R4, R4, R17, !P2 ;  /* 0x0000001104047208 */ /* 0x000fe40005000000 */
[----:B------:R-:W-:Y:S02]  /*1470*/  FSEL R11, RZ, -23, P2 ;  /* 0xc1b80000ff0b7808 */ /* 0x000fe40001000000 */
[----:B------:R-:W-:Y:S01]  /*1480*/  FSETP.GEU.AND P2, PT, |R40|, 1.175494350822287508e-38, PT ;  /* 0x008000002800780b */ /* 0x000fe20003f4e200 */
[----:B------:R-:W-:Y:S01]  /*1490*/  @P0 FMUL R17, R17, 0.25 ;  /* 0x3e80000011110820 */ /* 0x000fe20000400000 */
[----:B------:R-:W-:Y:S01]  /*14a0*/  @P0 FMUL R35, R35, 0.25 ;  /* 0x3e80000023230820 */ /* 0x000fe20000400000 */
[----:B------:R-:W-:Y:S01]  /*14b0*/  @P0 FMUL R34, R34, 0.25 ;  /* 0x3e80000022220820 */ /* 0x000fe20000400000 */
[----:B------:R-:W-:Y:S01]  /*14c0*/  @P0 FMUL R31, R31, 0.25 ;  /* 0x3e8000001f1f0820 */ /* 0x000fe20000400000 */
[----:B------:R-:W-:Y:S01]  /*14d0*/  @!P3 FMUL R17, R17, 16777216 ;  /* 0x4b8000001111b820 */ /* 0x000fe20000400000 */
[----:B-1----:R-:W-:Y:S01]  /*14e0*/  ULEA UR7, UR5, UR4, 0x18 ;  /* 0x0000000405077291 */ /* 0x002fe2000f8ec0ff */
[----:B------:R-:W-:Y:S01]  /*14f0*/  @P0 FMUL R30, R30, 0.25 ;  /* 0x3e8000001e1e0820 */ /* 0x000fe20000400000 */
[----:B------:R-:W-:Y:S01]  /*1500*/  VIADD R8, R4, 0xc0cafb0d ;  /* 0xc0cafb0d04087836 */ /* 0x000fe20000000000 */
[----:B------:R-:W1:Y:S01]  /*1510*/  MUFU.RCP R14, R17 ;  /* 0x00000011000e7308 */ /* 0x000e620000001000 */
[----:B------:R-:W-:Y:S01]  /*1520*/  @!P3 FMUL R35, R35, 16777216 ;  /* 0x4b8000002323b820 */ /* 0x000fe20000400000 */
[----:B------:R-:W-:Y:S01]  /*1530*/  @!P3 FMUL R34, R34, 16777216 ;  /* 0x4b8000002222b820 */ /* 0x000fe20000400000 */
[----:B------:R-:W-:Y:S01]  /*1540*/  @!P3 FMUL R31, R31, 16777216 ;  /* 0x4b8000001f1fb820 */ /* 0x000fe20000400000 */
[----:B0-----:R-:W-:Y:S01]  /*1550*/  LOP3.LUT R7, R2, 0x8, RZ, 0xc0, !PT ;  /* 0x0000000802077812 */ /* 0x001fe200078ec0ff */
[----:B------:R-:W-:Y:S01]  /*1560*/  @!P3 FMUL R30, R30, 16777216 ;  /* 0x4b8000001e1eb820 */ /* 0x000fe20000400000 */
[----:B------:R-:W-:Y:S01]  /*1570*/  SHF.R.S32.HI R6, RZ, 0x5, R2 ;  /* 0x00000005ff067819 */ /* 0x000fe20000011402 */
[----:B------:R-:W0:Y:S01]  /*1580*/  LDCU.64 UR4, c[0x0][0x3e0] ;  /* 0x00007c00ff0477ac */ /* 0x000e220008000a00 */
[----:B------:R-:W-:-:S02]  /*1590*/  LEA.HI R16, R7, UR7, RZ, 0x1f ;  /* 0x0000000707107c11 */ /* 0x000fc4000f8ff8ff */
[----:B------:R-:W-:Y:S02]  /*15a0*/  FSEL R7, RZ, -23, P1 ;  /* 0xc1b80000ff077808 */ /* 0x000fe40000800000 */
[----:B------:R-:W-:Y:S02]  /*15b0*/  FSETP.GT.AND P1, PT, |R40|, 8.50705917302346158658e+37, PT ;  /* 0x7e8000002800780b */ /* 0x000fe40003f24200 */
[----:B------:R-:W-:Y:S02]  /*15c0*/  SHF.R.S32.HI R9, RZ, 0x4, R2 ;  /* 0x00000004ff097819 */ /* 0x000fe40000011402 */
[----:B------:R-:W-:Y:S02]  /*15d0*/  SGXT R6, R6, 0x1 ;  /* 0x000000010606781a */ /* 0x000fe40000000200 */
[----:B------:R-:W-:Y:S02]  /*15e0*/  SGXT R9, R9, 0x1 ;  /* 0x000000010909781a */ /* 0x000fe40000000200 */
[----:B------:R-:W-:-:S02]  /*15f0*/  LOP3.LUT R12, R6, 0x204, RZ, 0xc0, !PT ;  /* 0x00000204060c7812 */ /* 0x000fc400078ec0ff */
[----:B------:R-:W-:Y:S02]  /*1600*/  SHF.L.U32 R3, R2, 0x1, RZ ;  /* 0x0000000102037819 */ /* 0x000fe400000006ff */
[----:B------:R-:W-:Y:S01]  /*1610*/  IADD3 R6, PT, PT, R5, -0x3f3504f3, RZ ;  /* 0xc0cafb0d05067810 */ /* 0x000fe20007ffe0ff */
[----:B------:R-:W-:Y:S01]  /*1620*/  @P1 FMUL R40, R40, 0.25 ;  /* 0x3e80000028281820 */ /* 0x000fe20000400000 */
[----:B------:R-:W-:Y:S01]  /*1630*/  LOP3.LUT R15, R9, 0x204, RZ, 0xc0, !PT ;  /* 0x00000204090f7812 */ /* 0x000fe200078ec0ff */
[----:B------:R-:W-:Y:S01]  /*1640*/  @P1 FMUL R33, R33, 0.25 ;  /* 0x3e80000021211820 */ /* 0x000fe20000400000 */
[----:B------:R-:W-:Y:S01]  /*1650*/  SHF.L.U32 R18, R2, 0x6, RZ ;  /* 0x0000000602127819 */ /* 0x000fe200000006ff */
[----:B------:R-:W-:Y:S01]  /*1660*/  @!P2 FMUL R40, R40, 16777216 ;  /* 0x4b8000002828a820 */ /* 0x000fe20000400000 */
[----:B------:R-:W-:Y:S01]  /*1670*/  LOP3.LUT R22, R2, 0x20, RZ, 0xc0, !PT ;  /* 0x0000002002167812 */ /* 0x000fe200078ec0ff */
[----:B------:R-:W-:Y:S01]  /*1680*/  @P1 FMUL R32, R32, 0.25 ;  /* 0x3e80000020201820 */ /* 0x000fe20000400000 */
[----:B------:R-:W-:Y:S01]  /*1690*/  LOP3.LUT R19, R2, 0x10, RZ, 0xc0, !PT ;  /* 0x0000001002137812 */ /* 0x000fe200078ec0ff */
[----:B------:R-:W2:Y:S01]  /*16a0*/  MUFU.RCP R17, R40 ;  /* 0x0000002800117308 */ /* 0x000ea20000001000 */
[----:B------:R-:W-:Y:S01]  /*16b0*/  LOP3.LUT R10, R6, 0xff800000, RZ, 0xc0, !PT ;  /* 0xff800000060a7812 */ /* 0x000fe200078ec0ff */
[----:B------:R-:W-:Y:S01]  /*16c0*/  @P1 FMUL R29, R29, 0.25 ;  /* 0x3e8000001d1d1820 */ /* 0x000fe20000400000 */
[----:B------:R-:W-:Y:S01]  /*16d0*/  LOP3.LUT R9, R12, 0x3c, R3, 0x78, !PT ;  /* 0x0000003c0c097812 */ /* 0x000fe200078e7803 */
[----:B------:R-:W-:Y:S01]  /*16e0*/  @P1 FMUL R28, R28, 0.25 ;  /* 0x3e8000001c1c1820 */ /* 0x000fe20000400000 */
[----:B------:R-:W-:Y:S01]  /*16f0*/  LOP3.LUT R13, R8, 0xff800000, RZ, 0xc0, !PT ;  /* 0xff800000080d7812 */ /* 0x000fe200078ec0ff */
[----:B------:R-:W-:Y:S01]  /*1700*/  @!P2 FMUL R33, R33, 16777216 ;  /* 0x4b8000002121a820 */ /* 0x000fe20000400000 */
[----:B------:R-:W-:Y:S01]  /*1710*/  I2FP.F32.S32 R8, R10 ;  /* 0x0000000a00087245 */ /* 0x000fe20000201400 */
[----:B------:R-:W-:Y:S01]  /*1720*/  @!P2 FMUL R32, R32, 16777216 ;  /* 0x4b8000002020a820 */ /* 0x000fe20000400000 */
[----:B------:R-:W-:Y:S01]  /*1730*/  LEA R6, R19, R16, 0x2 ;  /* 0x0000001013067211 */ /* 0x000fe200078e10ff */
[----:B-1----:R-:W-:Y:S01]  /*1740*/  FMUL R16, R14, R34 ;  /* 0x000000220e107220 */ /* 0x002fe20000400000 */
[----:B------:R-:W-:Y:S01]  /*1750*/  LEA R22, R22, R15, 0x2 ;  /* 0x0000000f16167211 */ /* 0x000fe200078e10ff */
[C---:B------:R-:W-:Y:S01]  /*1760*/  FMUL R15, R14.reuse, R35 ;  /* 0x000000230e0f7220 */ /* 0x040fe20000400000 */
[----:B------:R-:W-:Y:S01]  /*1770*/  LOP3.LUT R9, R9, 0x40, R18, 0xf8, !PT ;  /* 0x0000004009097812 */ /* 0x000fe200078ef812 */
[C---:B------:R-:W-:Y:S01]  /*1780*/  FMUL R18, R14.reuse, R31 ;  /* 0x0000001f0e127220 */ /* 0x040fe20000400000 */
[----:B------:R-:W-:Y:S01]  /*1790*/  FMUL R19, R14, R30 ;  /* 0x0000001e0e137220 */ /* 0x000fe20000400000 */
[----:B------:R-:W-:Y:S01]  /*17a0*/  IADD3 R10, PT, PT, R5, -R10, RZ ;  /* 0x8000000a050a7210 */ /* 0x000fe20007ffe0ff */
[----:B------:R-:W-:Y:S01]  /*17b0*/  FFMA.FTZ R7, R8, 1.1920928955078125e-07, R7 ;  /* 0x3400000008077823 */ /* 0x000fe20000010007 */
[----:B------:R-:W-:Y:S01]  /*17c0*/  SHF.R.S32.HI R14, RZ, 0x3, R2 ;  /* 0x00000003ff0e7819 */ /* 0x000fe20000011402 */
[----:B------:R-:W-:Y:S01]  /*17d0*/  @!P2 FMUL R29, R29, 16777216 ;  /* 0x4b8000001d1da820 */ /* 0x000fe20000400000 */
[-C--:B------:R-:W-:Y:S01]  /*17e0*/  I2FP.F32.S32 R12, R13.reuse ;  /* 0x0000000d000c7245 */ /* 0x080fe20000201400 */
[----:B------:R-:W-:Y:S01]  /*17f0*/  FADD R10, R10, -1 ;  /* 0xbf8000000a0a7421 */ /* 0x000fe20000000000 */
[----:B------:R-:W-:Y:S01]  /*1800*/  MOV R20, 0x3dc6b27f ;  /* 0x3dc6b27f00147802 */ /* 0x000fe20000000f00 */
[----:B------:R-:W-:Y:S01]  /*1810*/  @!P2 FMUL R28, R28, 16777216 ;  /* 0x4b8000001c1ca820 */ /* 0x000fe20000400000 */
[----:B------:R-:W-:Y:S01]  /*1820*/  SGXT R14, R14, 0x1 ;  /* 0x000000010e0e781a */ /* 0x000fe20000000200 */
[----:B------:R-:W-:Y:S01]  /*1830*/  FFMA.FTZ R8, R12, 1.1920928955078125e-07, R11 ;  /* 0x340000000c087823 */ /* 0x000fe2000001000b */
[----:B------:R-:W-:Y:S01]  /*1840*/  IMAD.SHL.U32 R12, R2, 0x8, RZ ;  /* 0x00000008020c7824 */ /* 0x000fe200078e00ff */
[----:B------:R-:W-:Y:S01]  /*1850*/  IADD3 R13, PT, PT, R4, -R13, RZ ;  /* 0x8000000d040d7210 */ /* 0x000fe20007ffe0ff */
[----:B------:R-:W-:Y:S01]  /*1860*/  FFMA.FTZ R11, R10, R20, -0.16845393180847167969 ;  /* 0xbe2c7f300a0b7423 */ /* 0x000fe20000010014 */
[----:B------:R-:W-:Y:S01]  /*1870*/  LOP3.LUT R21, R14, 0x140, RZ, 0xc0, !PT ;  /* 0x000001400e157812 */ /* 0x000fe200078ec0ff */
[C---:B--2---:R-:W-:Y:S01]  /*1880*/  FMUL R33, R17.reuse, R33 ;  /* 0x0000002111217220 */ /* 0x044fe20000400000 */
[----:B------:R-:W-:Y:S01]  /*1890*/  FMUL R32, R17, R32 ;  /* 0x0000002011207220 */ /* 0x000fe20000400000 */
[C---:B------:R-:W-:Y:S01]  /*18a0*/  FFMA.FTZ R11, R10.reuse, R11, 0.1716887056827545166 ;  /* 0x3e2fcf2a0a0b7423 */ /* 0x040fe2000001000b */
[----:B------:R-:W-:Y:S01]  /*18b0*/  FADD R13, R13, -1 ;  /* 0xbf8000000d0d7421 */ /* 0x000fe20000000000 */
[----:B------:R-:W-:Y:S01]  /*18c0*/  LOP3.LUT R21, R21, 0x38, R12, 0xf8, !PT ;  /* 0x0000003815157812 */ /* 0x000fe200078ef80c */
[----:B0-----:R-:W-:Y:S01]  /*18d0*/  UIMAD UR4, UR6, UR4, URZ ;  /* 0x00000004060472a4 */ /* 0x001fe2000f8e02ff */
[C---:B------:R-:W-:Y:S01]  /*18e0*/  FFMA.FTZ R11, R10.reuse, R11, -0.17900948226451873779 ;  /* 0xbe374e430a0b7423 */ /* 0x040fe2000001000b */
[----:B------:R-:W-:Y:S01]  /*18f0*/  FFMA.FTZ R14, R13, R20, -0.16845393180847167969 ;  /* 0xbe2c7f300d0e7423 */ /* 0x000fe20000010014 */
[----:B------:R-:W-:Y:S01]  /*1900*/  LOP3.LUT R23, R21, 0x40, R2, 0x78, !PT ;  /* 0x0000004015177812 */ /* 0x000fe200078e7802 */
[C---:B------:R-:W-:Y:S01]  /*1910*/  FMUL R21, R17.reuse, R28 ;  /* 0x0000001c11157220 */ /* 0x040fe20000400000 */
[----:B------:R-:W-:Y:S01]  /*1920*/  FMUL R20, R17, R29 ;  /* 0x0000001d11147220 */ /* 0x000fe20000400000 */
[----:B------:R-:W-:Y:S01]  /*1930*/  FFMA.FTZ R11, R10, R11, 0.20512372255325317383 ;  /* 0x3e520bf40a0b7423 */ /* 0x000fe2000001000b */
[----:B------:R-:W-:Y:S01]  /*1940*/  FFMA.FTZ R14, R13, R14, 0.1716887056827545166 ;  /* 0x3e2fcf2a0d0e7423 */ /* 0x000fe2000001000e */
[----:B------:R-:W-:Y:S01]  /*1950*/  F2FP.F16.F32.PACK_AB R15, R15, R18 ;  /* 0x000000120f0f723e */ /* 0x000fe200000000ff */
[----:B------:R-:W-:Y:S01]  /*1960*/  USHF.L.U32 UR8, UR4, 0x1, URZ ;  /* 0x0000000104087899 */ /* 0x000fe200080006ff */
[----:B------:R-:W-:Y:S01]  /*1970*/  F2FP.F16.F32.PACK_AB R32, R32, R21 ;  /* 0x000000152020723e */ /* 0x000fe200000000ff */
[----:B------:R-:W-:Y:S01]  /*1980*/  FFMA.FTZ R11, R10, R11, -0.24046532809734344482 ;  /* 0xbe763c8b0a0b7423 */ /* 0x000fe2000001000b */
[----:B------:R-:W-:Y:S01]  /*1990*/  F2FP.F16.F32.PACK_AB R20, R33, R20 ;  /* 0x000000142114723e */ /* 0x000fe200000000ff */
[----:B------:R-:W-:Y:S01]  /*19a0*/  FFMA.FTZ R14, R13, R14, -0.17900948226451873779 ;  /* 0xbe374e430d0e7423 */ /* 0x000fe2000001000e */
[----:B------:R-:W-:Y:S01]  /*19b0*/  F2FP.F16.F32.PACK_AB R19, R16, R19 ;  /* 0x000000131013723e */ /* 0x000fe200000000ff */
[----:B------:R-:W-:Y:S01]  /*19c0*/  STS [R9+UR7], R32 ;  /* 0x0000002009007988 */ /* 0x000fe20008000807 */
[----:B------:R-:W-:Y:S01]  /*19d0*/  LOP3.LUT R18, R9, 0x40, RZ, 0x3c, !PT ;  /* 0x0000004009127812 */ /* 0x000fe200078e3cff */
[----:B------:R-:W-:Y:S01]  /*19e0*/  FFMA.FTZ R11, R10, R11, 0.28857114911079406738 ;  /* 0x3e93bf990a0b7423 */ /* 0x000fe2000001000b */
[C---:B------:R-:W-:Y:S01]  /*19f0*/  FFMA.FTZ R14, R13.reuse, R14, 0.20512372255325317383 ;  /* 0x3e520bf40d0e7423 */ /* 0x040fe2000001000e */
[----:B------:R0:W-:Y:S01]  /*1a00*/  STS [R9+UR7+0x80], R20 ;  /* 0x0000801409007988 */ /* 0x0001e20008000807 */
[----:B------:R-:W-:Y:S01]  /*1a10*/  IADD3 R22, PT, PT, R22, R23, RZ ;  /* 0x0000001716167210 */ /* 0x000fe20007ffe0ff */
[C---:B------:R-:W-:Y:S01]  /*1a20*/  FFMA.FTZ R11, R10.reuse, R11, -0.36067417263984680176 ;  /* 0xbeb8aa490a0b7423 */ /* 0x040fe2000001000b */
[C---:B------:R-:W-:Y:S01]  /*1a30*/  FFMA.FTZ R14, R13.reuse, R14, -0.24046532809734344482 ;  /* 0xbe763c8b0d0e7423 */ /* 0x040fe2000001000e */
[----:B------:R-:W-:Y:S01]  /*1a40*/  STS [R18+UR7+0x100], R19 ;  /* 0x0001001312007988 */ /* 0x000fe20008000807 */
[----:B------:R-:W1:Y:S01]  /*1a50*/  LDC R21, c[0x0][0x3e8] ;  /* 0x0000fa00ff157b82 */ /* 0x000e620000000800 */
[C---:B------:R-:W-:Y:S01]  /*1a60*/  FFMA.FTZ R11, R10.reuse, R11, 0.48089820146560668945 ;  /* 0x3ef6384a0a0b7423 */ /* 0x040fe2000001000b */
[C---:B------:R-:W-:Y:S01]  /*1a70*/  FFMA.FTZ R14, R13.reuse, R14, 0.28857114911079406738 ;  /* 0x3e93bf990d0e7423 */ /* 0x040fe2000001000e */
[----:B------:R2:W-:Y:S05]  /*1a80*/  STS [R18+UR7+0x180], R15 ;  /* 0x0001800f12007988 */ /* 0x0005ea0008000807 */
[----:B------:R-:W-:Y:S01]  /*1a90*/  BAR.SYNC.DEFER_BLOCKING 0x0 ;  /* 0x0000000000007b1d */ /* 0x000fe20000010000 */
[----:B------:R-:W-:Y:S01]  /*1aa0*/  FFMA.FTZ R11, R10, R11, -0.72134751081466674805 ;  /* 0xbf38aa3b0a0b7423 */ /* 0x000fe2000001000b */
[----:B------:R-:W-:Y:S01]  /*1ab0*/  FFMA.FTZ R14, R13, R14, -0.36067417263984680176 ;  /* 0xbeb8aa490d0e7423 */ /* 0x000fe2000001000e */
[----:B0-----:R-:W-:-:S02]  /*1ac0*/  LOP3.LUT R9, R12, 0x38, RZ, 0xc0, !PT ;  /* 0x000000380c097812 */ /* 0x001fc400078ec0ff */
[----:B------:R-:W-:Y:S01]  /*1ad0*/  FMUL R11, R10, R11 ;  /* 0x0000000b0a0b7220 */ /* 0x000fe20000400000 */
[----:B------:R-:W-:Y:S01]  /*1ae0*/  FFMA.FTZ R14, R13, R14, 0.48089820146560668945 ;  /* 0x3ef6384a0d0e7423 */ /* 0x000fe2000001000e */
[----:B------:R-:W-:Y:S01]  /*1af0*/  LOP3.LUT R12, R22, 0x4, RZ, 0x3c, !PT ;  /* 0x00000004160c7812 */ /* 0x000fe200078e3cff */
[----:B--2---:R-:W-:Y:S02]  /*1b00*/  IMAD.IADD R15, R9, 0x1, R6 ;  /* 0x00000001090f7824 */ /* 0x004fe400078e0206 */
[C---:B------:R-:W-:Y:S01]  /*1b10*/  FMUL R11, R10.reuse, R11 ;  /* 0x0000000b0a0b7220 */ /* 0x040fe20000400000 */
[----:B------:R-:W-:Y:S01]  /*1b20*/  FFMA.FTZ R16, R13, R14, -0.72134751081466674805 ;  /* 0xbf38aa3b0d107423 */ /* 0x000fe2000001000e */
[----:B------:R-:W-:Y:S02]  /*1b30*/  ISETP.GE.U32.AND P3, PT, R5, 0x7f800000, PT ;  /* 0x7f8000000500780c */ /* 0x000fe40003f66070 */
[----:B------:R-:W-:Y:S01]  /*1b40*/  FFMA.FTZ R14, R10, 1.4426950216293334961, R11 ;  /* 0x3fb8aa3b0a0e7823 */ /* 0x000fe2000001000b */
[----:B------:R-:W-:Y:S01]  /*1b50*/  FMUL R16, R13, R16 ;  /* 0x000000100d107220 */ /* 0x000fe20000400000 */
[----:B------:R-:W0:Y:S01]  /*1b60*/  LDC.64 R10, c[0x0][0x398] ;  /* 0x0000e600ff0a7b82 */ /* 0x000e220000000a00 */
[----:B------:R-:W-:Y:S01]  /*1b70*/  ISETP.GE.U32.AND P1, PT, R4, 0x7f800000, PT ;  /* 0x7f8000000400780c */ /* 0x000fe20003f26070 */
[----:B------:R-:W-:Y:S01]  /*1b80*/  FADD R14, R7, R14 ;  /* 0x0000000e070e7221 */ /* 0x000fe20000000000 */
[----:B------:R-:W-:Y:S01]  /*1b90*/  FMUL R16, R13, R16 ;  /* 0x000000100d107220 */ /* 0x000fe20000400000 */
[----:B------:R-:W-:-:S02]  /*1ba0*/  LOP3.LUT P0, RZ, R2, 0x60, RZ, 0xc0, !PT ;  /* 0x0000006002ff7812 */ /* 0x000fc4000780c0ff */
[----:B------:R-:W-:Y:S01]  /*1bb0*/  FSETP.NEU.AND P2, PT, R5, RZ, PT ;  /* 0x000000ff0500720b */ /* 0x000fe20003f4d000 */
[----:B------:R-:W-:Y:S01]  /*1bc0*/  FFMA.FTZ R13, R13, 1.4426950216293334961, R16 ;  /* 0x3fb8aa3b0d0d7823 */ /* 0x000fe20000010010 */
[----:B------:R-:W2:Y:S01]  /*1bd0*/  LDS R17, [R22+UR7] ;  /* 0x0000000716117984 */ /* 0x000ea20008000800 */
[----:B------:R-:W-:Y:S02]  /*1be0*/  @P3 MOV R6, 0x7f800000 ;  /* 0x7f80000000063802 */ /* 0x000fe40000000f00 */
[----:B------:R-:W-:Y:S01]  /*1bf0*/  FADD R13, R8, R13 ;  /* 0x0000000d080d7221 */ /* 0x000fe20000000000 */
[----:B------:R-:W-:Y:S01]  /*1c00*/  SHF.R.U32.HI R8, RZ, 0x5, R2 ;  /* 0x00000005ff087819 */ /* 0x000fe20000011602 */
[----:B------:R3:W4:Y:S01]  /*1c10*/  LDS R19, [R12+UR7] ;  /* 0x000000070c137984 */ /* 0x0007220008000800 */
[----:B------:R-:W-:Y:S01]  /*1c20*/  IMAD R2, R0, UR5, RZ ;  /* 0x0000000500027c24 */ /* 0x000fe2000f8e02ff */
[----:B------:R-:W-:Y:S01]  /*1c30*/  UIMAD.WIDE UR4, UR4, 0x2, URZ ;  /* 0x00000002040478a5 */ /* 0x000fe2000f8e02ff */
[----:B------:R-:W-:Y:S01]  /*1c40*/  SGXT.U32 R8, R8, 0x2 ;  /* 0x000000020808781a */ /* 0x000fe20000000000 */
[----:B------:R-:W-:-:S02]  /*1c50*/  @P3 FFMA.FTZ R14, R5, R6, +INF ;  /* 0x7f800000050e3423 */ /* 0x000fc40000010006 */
[C---:B------:R-:W-:Y:S01]  /*1c60*/  SHF.L.U32 R7, R2.reuse, 0x1, RZ ;  /* 0x0000000102077819 */ /* 0x040fe200000006ff */
[----:B------:R-:W-:Y:S02]  /*1c70*/  IMAD.HI R2, R2, 0x2, RZ ;  /* 0x0000000202027827 */ /* 0x000fe400078e02ff */
[----:B------:R-:W-:Y:S02]  /*1c80*/  FSEL R14, R14, -INF , P2 ;  /* 0xff8000000e0e7808 */ /* 0x000fe40001000000 */
[----:B-1----:R-:W-:Y:S01]  /*1c90*/  IMAD R8, R8, R21, RZ ;  /* 0x0000001508087224 */ /* 0x002fe200078e02ff */
[----:B0-----:R-:W-:Y:S01]  /*1ca0*/  IADD3 R10, P3, P4, R7, UR8, R10 ;  /* 0x00000008070a7c10 */ /* 0x001fe2000fc7e00a */
[----:B------:R-:W-:Y:S01]  /*1cb0*/  @P1 IMAD.MOV.U32 R7, RZ, RZ, 0x7f800000 ;  /* 0x7f800000ff071424 */ /* 0x000fe200078e00ff */
[----:B------:R-:W0:Y:S02]  /*1cc0*/  LDCU UR4, c[0x0][0x3ec] ;  /* 0x00007d80ff0477ac */ /* 0x000e240008000800 */
[----:B------:R-:W-:Y:S01]  /*1cd0*/  LEA R5, R21, R8, 0x2 ;  /* 0x0000000815057211 */ /* 0x000fe200078e10ff */
[----:B------:R-:W-:Y:S01]  /*1ce0*/  @P1 FFMA.FTZ R13, R4, R7, +INF ;  /* 0x7f800000040d1423 */ /* 0x000fe20000010007 */
[----:B---3--:R-:W-:-:S02]  /*1cf0*/  IADD3.X R12, PT, PT, R2, UR5, R11, P3, P4 ;  /* 0x00000005020c7c10 */ /* 0x008fc40009fe840b */
[----:B------:R-:W-:Y:S02]  /*1d00*/  LEA R2, R21, R5, 0x2 ;  /* 0x0000000515027211 */ /* 0x000fe400078e10ff */
[----:B------:R-:W-:Y:S02]  /*1d10*/  FSETP.NEU.AND P3, PT, R4, RZ, PT ;  /* 0x000000ff0400720b */ /* 0x000fe40003f6d000 */
[CC--:B------:R-:W-:Y:S02]  /*1d20*/  LEA R6, P4, R8.reuse, R10.reuse, 0x1 ;  /* 0x0000000a08067211 */ /* 0x0c0fe400078808ff */
[----:B------:R-:W-:Y:S02]  /*1d30*/  LEA R4, P1, R5, R10, 0x1 ;  /* 0x0000000a05047211 */ /* 0x000fe400078208ff */
[----:B------:R-:W-:Y:S02]  /*1d40*/  LEA R11, R21, R2, 0x2 ;  /* 0x00000002150b7211 */ /* 0x000fe400078e10ff */
[----:B------:R-:W-:Y:S01]  /*1d50*/  LEA.HI.X.SX32 R7, R8, R12, 0x1, P4 ;  /* 0x0000000c08077211 */ /* 0x000fe200020f0eff */
[----:B------:R-:W1:Y:S01]  /*1d60*/  LDC.64 R20, c[0x0][0x3a0] ;  /* 0x0000e800ff147b82 */ /* 0x000e620000000a00 */
[----:B------:R-:W-:Y:S01]  /*1d70*/  LEA R8, P4, R2, R10, 0x1 ;  /* 0x0000000a02087211 */ /* 0x000fe200078808ff */
[----:B0-----:R-:W-:Y:S01]  /*1d80*/  UIMAD UR4, UR6, UR4, URZ ;  /* 0x00000004060472a4 */ /* 0x001fe2000f8e02ff */
[----:B------:R-:W-:-:S02]  /*1d90*/  LEA.HI.X.SX32 R5, R5, R12, 0x1, P1 ;  /* 0x0000000c05057211 */ /* 0x000fc400008f0eff */
[----:B------:R-:W-:Y:S01]  /*1da0*/  LEA R10, P5, R11, R10, 0x1 ;  /* 0x0000000a0b0a7211 */ /* 0x000fe200078a08ff */
[----:B--2---:R0:W-:Y:S01]  /*1db0*/  STG.E.U16 desc[UR10][R6.64], R17 ;  /* 0x0000001106007986 */ /* 0x0041e2000c10150a */
[-C--:B------:R-:W-:Y:S01]  /*1dc0*/  LEA.HI.X.SX32 R9, R2, R12.reuse, 0x1, P4 ;  /* 0x0000000c02097211 */ /* 0x080fe200020f0eff */
[----:B------:R-:W-:Y:S01]  /*1dd0*/  USHF.L.U32 UR6, UR4, 0x2, URZ ;  /* 0x0000000204067899 */ /* 0x000fe200080006ff */
[----:B------:R-:W-:Y:S01]  /*1de0*/  PRMT R2, R17, 0x7632, R2 ;  /* 0x0000763211027816 */ /* 0x000fe20000000002 */
[----:B----4-:R2:W-:Y:S01]  /*1df0*/  STG.E.U16 desc[UR10][R4.64], R19 ;  /* 0x0000001304007986 */ /* 0x0105e2000c10150a */
[----:B------:R-:W-:Y:S01]  /*1e00*/  LEA.HI.X.SX32 R11, R11, R12, 0x1, P5 ;  /* 0x0000000c0b0b7211 */ /* 0x000fe200028f0eff */
[----:B------:R-:W-:Y:S01]  /*1e10*/  FFMA R12, R14, 0.69314718246459960938, R41 ;  /* 0x3f3172180e0c7823 */ /* 0x000fe20000000029 */
[----:B------:R-:W-:Y:S01]  /*1e20*/  FSEL R13, R13, -INF , P3 ;  /* 0xff8000000d0d7808 */ /* 0x000fe20001800000 */
[----:B------:R1:W-:Y:S01]  /*1e30*/  STG.E.U16 desc[UR10][R8.64], R2 ;  /* 0x0000000208007986 */ /* 0x0003e2000c10150a */
[----:B------:R-:W-:-:S03]  /*1e40*/  UIMAD.WIDE UR4, UR4, 0x4, URZ ;  /* 0x00000004040478a5 */ /* 0x000fc6000f8e02ff */
[----:B------:R-:W-:Y:S01]  /*1e50*/  FFMA R13, R13, 0.69314718246459960938, R42 ;  /* 0x3f3172180d0d7823 */ /* 0x000fe2000000002a */
[C---:B0-----:R-:W-:Y:S01]  /*1e60*/  SHF.L.U32 R7, R0.reuse, 0x2, RZ ;  /* 0x0000000200077819 */ /* 0x041fe200000006ff */
[----:B------:R-:W-:Y:S01]  /*1e70*/  IMAD.HI R0, R0, 0x4, RZ ;  /* 0x0000000400007827 */ /* 0x000fe200078e02ff */
[----:B--2---:R-:W-:Y:S02]  /*1e80*/  PRMT R5, R19, 0x7632, R5 ;  /* 0x0000763213057816 */ /* 0x004fe40000000005 */
[----:B------:R-:W-:Y:S02]  /*1e90*/  LOP3.LUT R4, R3, 0x78, RZ, 0xc0, !PT ;  /* 0x0000007803047812 */ /* 0x000fe400078ec0ff */
[----:B-1----:R-:W-:Y:S01]  /*1ea0*/  IADD3 R2, P1, P2, R7, UR6, R20 ;  /* 0x0000000607027c10 */ /* 0x002fe2000fa3e014 */
[----:B------:R0:W-:Y:S03]  /*1eb0*/  STG.E.U16 desc[UR10][R10.64], R5 ;  /* 0x000000050a007986 */ /* 0x0001e6000c10150a */
[----:B------:R-:W-:Y:S01]  /*1ec0*/  IADD3.X R3, PT, PT, R0, UR5, R21, P1, P2 ;  /* 0x0000000500037c10 */ /* 0x000fe20008fe4415 */
[----:B------:R-:W-:Y:S06]  /*1ed0*/  BAR.SYNC.DEFER_BLOCKING 0x0 ;  /* 0x0000000000007b1d */ /* 0x000fec0000010000 */
[----:B------:R0:W-:Y:S02]  /*1ee0*/  STS.64 [R4+UR7], R12 ;  /* 0x0000000c04007988 */ /* 0x0001e40008000a07 */
[----:B------:R-:W-:Y:S06]  /*1ef0*/  BAR.SYNC.DEFER_BLOCKING 0x0 ;  /* 0x0000000000007b1d */ /* 0x000fec0000010000 */
[----:B------:R-:W-:Y:S05]  /*1f00*/  @P0 EXIT ;  /* 0x000000000000094d */ /* 0x000fea0003800000 */
[----:B------:R-:W1:Y:S04]  /*1f10*/  LDS R15, [R15] ;  /* 0x000000000f0f7984 */ /* 0x000e680000000800 */
[----:B-1----:R-:W-:Y:S01]  /*1f20*/  STG.E desc[UR10][R2.64], R15 ;  /* 0x0000000f02007986 */ /* 0x002fe2000c10190a */
[----:B------:R-:W-:Y:S05]  /*1f30*/  EXIT ;  /* 0x000000000000794d */ /* 0x000fea0003800000 */
.L_x_2:
[----:B------:R-:W-:-:S00]  /*1f40*/  BRA `(.L_x_2) ;  /* 0xfffffffc00fc7947 */ /* 0x000fc0000383ffff */
[----:B------:R-:W-:-:S00]  /*1f50*/  NOP ;  /* 0x0000000000007918 */ /* 0x000fc00000000000 */
        /* <DEDUP_REMOVED lines=10> */
.L_x_3:


//--------------------- .nv.global.init           --------------------------
	.section	.nv.global.init,"aw",@progbits
.nv.global.init:
	.type		_$_str,@object
	.size		_$_str,(.L_0 - _$_str)
_$_str:
        /*0000*/ 	.byte	0x5f, 0x5f, 0x43, 0x55, 0x44, 0x41, 0x5f, 0x46, 0x54, 0x5a, 0x00
.L_0:


//--------------------- .nv.shared.attn_fwd       --------------------------
	.section	.nv.shared.attn_fwd,"aw",@nobits
	.sectionflags	@""
	.align	16
	.zero		1024


//--------------------- .nv.shared.reserved.0     --------------------------
	.section	.nv.shared.reserved.0,"aw",@nobits
	.weak		__nv_reservedSMEM_offset_0_alias
	.size		__nv_reservedSMEM_offset_0_alias, 0, 64
	.other		__nv_reservedSMEM_offset_0_alias,@"STO_CUDA_RESERVED_SHARED STV_DEFAULT"
__nv_reservedSMEM_offset_0_alias:
	.zero		0
	.zero		64


//--------------------- .nv.constant0.attn_fwd    --------------------------
	.section	.nv.constant0.attn_fwd,"a",@progbits
	.sectionflags	@""
	.align	4
.nv.constant0.attn_fwd:
	.zero		1032


//--------------------- SYMBOLS --------------------------

	.type		.nv.reservedSmem.offset0,@object
	.size		.nv.reservedSmem.offset0,0x4
	.type		.nv.reservedSmem.cap,@object
	.size		.nv.reservedSmem.cap,0x4
